	.target	sm_90a

	.elftype	@"ET_EXEC"


//--------------------- .note.nv.tkinfo           --------------------------
	.section	.note.nv.tkinfo,"",@"SHT_NOTE"
	.sectionflags	@"SHF_NOTE_NV_TKINFO"
	.tkinfo
        /*0018*/ 	.word	0x00000002
        /*0030*/ 	.string	""
        /*0030*/ 	.string	"ptxas"
        /*0030*/ 	.string	"Cuda compilation tools, release 13.0, V13.0.88"
        /*0030*/ 	.string	"Build cuda_13.0.r13.0/compiler.36424714_0"
        /*0030*/ 	.string	"-arch sm_90a -m 64 "



//--------------------- .note.nv.cuinfo           --------------------------
	.section	.note.nv.cuinfo,"",@"SHT_NOTE"
	.sectionflags	@"SHF_NOTE_NV_CUINFO"
        /*0018*/ 	.short	0x0002
        /*001a*/ 	.short	0x005a
        /*001c*/ 	.short	0x0082
	.zero		2


//--------------------- .nv.info                  --------------------------
	.section	.nv.info,"",@"SHT_CUDA_INFO"
	.align	4


	//----- nvinfo : EIATTR_REGCOUNT
	.align		4
        /*0000*/ 	.byte	0x04, 0x2f
        /*0002*/ 	.short	(.L_15 - .L_14)
	.align		4
.L_14:
        /*0004*/ 	.word	index@(_ZN7cutlass13device_kernelINS_4gemm6kernel13GemmUniversalIN4cute5tupleIJiiiiEEENS1_10collective13CollectiveMmaINS1_34MainloopSm90TmaGmmaWarpSpecializedILi18ENS5_IJNS4_1CILi1EEESB_SB_EEENS1_35KernelTmaWarpSpecializedCooperativeEEENS5_IJNSA_ILi256EEENSA_ILi128EEENSA_ILi32EEEEEEaNS5_IJlSB_lEEEaSJ_NS4_8TiledMMAINS4_8MMA_AtomIJNS4_4SM904GMMA27MMA_64x128x32_S32S8S8_SS_TNEEEENS4_6LayoutINS5_IJNSA_ILi2EEESB_SB_EEENS5_IJSB_NSA_ILi0EEEST_EEEEENS5_IJNS4_10UnderscoreESW_SW_EEEEENS4_13SM90_TMA_LOADENS4_14ComposedLayoutINS4_7SwizzleILi1ELi4ELi3EEENS4_18smem_ptr_flag_bitsILi8EEENSQ_INS5_IJNSA_ILi8EEESH_EEENS5_IJSH_SB_EEEEEEEvNS4_8identityESZ_S19_vS1A_EENS_8epilogue10collective6detail29Sm90TmaWarpSpecializedAdapterINS1D_15DefaultEpilogueIaSJ_SJ_NS1C_6thread17LinearCombinationIaLi1EiiLNS1H_9ScaleType4KindE0ELNS_15FloatRoundStyleE2EaEENS1_15EpilogueDefaultEEEEEvvEEEEvNT_6ParamsE)
        /*0008*/ 	.word	0x000000a8


	//----- nvinfo : EIATTR_FRAME_SIZE
	.align		4
.L_15:
        /*000c*/ 	.byte	0x04, 0x11
        /*000e*/ 	.short	(.L_17 - .L_16)
	.align		4
.L_16:
        /*0010*/ 	.word	index@(_ZN7cutlass13device_kernelINS_4gemm6kernel13GemmUniversalIN4cute5tupleIJiiiiEEENS1_10collective13CollectiveMmaINS1_34MainloopSm90TmaGmmaWarpSpecializedILi18ENS5_IJNS4_1CILi1EEESB_SB_EEENS1_35KernelTmaWarpSpecializedCooperativeEEENS5_IJNSA_ILi256EEENSA_ILi128EEENSA_ILi32EEEEEEaNS5_IJlSB_lEEEaSJ_NS4_8TiledMMAINS4_8MMA_AtomIJNS4_4SM904GMMA27MMA_64x128x32_S32S8S8_SS_TNEEEENS4_6LayoutINS5_IJNSA_ILi2EEESB_SB_EEENS5_IJSB_NSA_ILi0EEEST_EEEEENS5_IJNS4_10UnderscoreESW_SW_EEEEENS4_13SM90_TMA_LOADENS4_14ComposedLayoutINS4_7SwizzleILi1ELi4ELi3EEENS4_18smem_ptr_flag_bitsILi8EEENSQ_INS5_IJNSA_ILi8EEESH_EEENS5_IJSH_SB_EEEEEEEvNS4_8identityESZ_S19_vS1A_EENS_8epilogue10collective6detail29Sm90TmaWarpSpecializedAdapterINS1D_15DefaultEpilogueIaSJ_SJ_NS1C_6thread17LinearCombinationIaLi1EiiLNS1H_9ScaleType4KindE0ELNS_15FloatRoundStyleE2EaEENS1_15EpilogueDefaultEEEEEvvEEEEvNT_6ParamsE)
        /*0014*/ 	.word	0x00000000


	//----- nvinfo : EIATTR_MIN_STACK_SIZE
	.align		4
.L_17:
        /*0018*/ 	.byte	0x04, 0x12
        /*001a*/ 	.short	(.L_19 - .L_18)
	.align		4
.L_18:
        /*001c*/ 	.word	index@(_ZN7cutlass13device_kernelINS_4gemm6kernel13GemmUniversalIN4cute5tupleIJiiiiEEENS1_10collective13CollectiveMmaINS1_34MainloopSm90TmaGmmaWarpSpecializedILi18ENS5_IJNS4_1CILi1EEESB_SB_EEENS1_35KernelTmaWarpSpecializedCooperativeEEENS5_IJNSA_ILi256EEENSA_ILi128EEENSA_ILi32EEEEEEaNS5_IJlSB_lEEEaSJ_NS4_8TiledMMAINS4_8MMA_AtomIJNS4_4SM904GMMA27MMA_64x128x32_S32S8S8_SS_TNEEEENS4_6LayoutINS5_IJNSA_ILi2EEESB_SB_EEENS5_IJSB_NSA_ILi0EEEST_EEEEENS5_IJNS4_10UnderscoreESW_SW_EEEEENS4_13SM90_TMA_LOADENS4_14ComposedLayoutINS4_7SwizzleILi1ELi4ELi3EEENS4_18smem_ptr_flag_bitsILi8EEENSQ_INS5_IJNSA_ILi8EEESH_EEENS5_IJSH_SB_EEEEEEEvNS4_8identityESZ_S19_vS1A_EENS_8epilogue10collective6detail29Sm90TmaWarpSpecializedAdapterINS1D_15DefaultEpilogueIaSJ_SJ_NS1C_6thread17LinearCombinationIaLi1EiiLNS1H_9ScaleType4KindE0ELNS_15FloatRoundStyleE2EaEENS1_15EpilogueDefaultEEEEEvvEEEEvNT_6ParamsE)
        /*0020*/ 	.word	0x00000000
.L_19:


//--------------------- .nv.compat                --------------------------
	.section	.nv.compat,"",@"SHT_CUDA_COMPAT_INFO"
	.align	4
        /*0000*/ 	.byte	0x02, 0x09, 0x01, 0x00, 0x02, 0x02, 0x04, 0x00, 0x02, 0x05, 0x05, 0x00, 0x03, 0x07, 0x01, 0x01
        /*0010*/ 	.byte	0x02, 0x03, 0x01, 0x00, 0x02, 0x06, 0x01, 0x00, 0x04, 0x0b, 0x08, 0x00, 0x00, 0x00, 0x00, 0x00
        /*0020*/ 	.byte	0x00, 0x00, 0x00, 0x00


//--------------------- .nv.info._ZN7cutlass13device_kernelINS_4gemm6kernel13GemmUniversalIN4cute5tupleIJiiiiEEENS1_10collective13CollectiveMmaINS1_34MainloopSm90TmaGmmaWarpSpecializedILi18ENS5_IJNS4_1CILi1EEESB_SB_EEENS1_35KernelTmaWarpSpecializedCooperativeEEENS5_IJNSA_ILi256EEENSA_ILi128EEENSA_ILi32EEEEEEaNS5_IJlSB_lEEEaSJ_NS4_8TiledMMAINS4_8MMA_AtomIJNS4_4SM904GMMA27MMA_64x128x32_S32S8S8_SS_TNEEEENS4_6LayoutINS5_IJNSA_ILi2EEESB_SB_EEENS5_IJSB_NSA_ILi0EEEST_EEEEENS5_IJNS4_10UnderscoreESW_SW_EEEEENS4_13SM90_TMA_LOADENS4_14ComposedLayoutINS4_7SwizzleILi1ELi4ELi3EEENS4_18smem_ptr_flag_bitsILi8EEENSQ_INS5_IJNSA_ILi8EEESH_EEENS5_IJSH_SB_EEEEEEEvNS4_8identityESZ_S19_vS1A_EENS_8epilogue10collective6detail29Sm90TmaWarpSpecializedAdapterINS1D_15DefaultEpilogueIaSJ_SJ_NS1C_6thread17LinearCombinationIaLi1EiiLNS1H_9ScaleType4KindE0ELNS_15FloatRoundStyleE2EaEENS1_15EpilogueDefaultEEEEEvvEEEEvNT_6ParamsE --------------------------
	.section	.nv.info._ZN7cutlass13device_kernelINS_4gemm6kernel13GemmUniversalIN4cute5tupleIJiiiiEEENS1_10collective13CollectiveMmaINS1_34MainloopSm90TmaGmmaWarpSpecializedILi18ENS5_IJNS4_1CILi1EEESB_SB_EEENS1_35KernelTmaWarpSpecializedCooperativeEEENS5_IJNSA_ILi256EEENSA_ILi128EEENSA_ILi32EEEEEEaNS5_IJlSB_lEEEaSJ_NS4_8TiledMMAINS4_8MMA_AtomIJNS4_4SM904GMMA27MMA_64x128x32_S32S8S8_SS_TNEEEENS4_6LayoutINS5_IJNSA_ILi2EEESB_SB_EEENS5_IJSB_NSA_ILi0EEEST_EEEEENS5_IJNS4_10UnderscoreESW_SW_EEEEENS4_13SM90_TMA_LOADENS4_14ComposedLayoutINS4_7SwizzleILi1ELi4ELi3EEENS4_18smem_ptr_flag_bitsILi8EEENSQ_INS5_IJNSA_ILi8EEESH_EEENS5_IJSH_SB_EEEEEEEvNS4_8identityESZ_S19_vS1A_EENS_8epilogue10collective6detail29Sm90TmaWarpSpecializedAdapterINS1D_15DefaultEpilogueIaSJ_SJ_NS1C_6thread17LinearCombinationIaLi1EiiLNS1H_9ScaleType4KindE0ELNS_15FloatRoundStyleE2EaEENS1_15EpilogueDefaultEEEEEvvEEEEvNT_6ParamsE,"",@"SHT_CUDA_INFO"
	.sectionflags	@""
	.align	4


	//----- nvinfo : EIATTR_CUDA_API_VERSION
	.align		4
        /*0000*/ 	.byte	0x04, 0x37
        /*0002*/ 	.short	(.L_21 - .L_20)
.L_20:
        /*0004*/ 	.word	0x00000082


	//----- nvinfo : EIATTR_KPARAM_INFO
	.align		4
.L_21:
        /*0008*/ 	.byte	0x04, 0x17
        /*000a*/ 	.short	(.L_23 - .L_22)
.L_22:
        /*000c*/ 	.word	0x00000000
        /*0010*/ 	.short	0x0000
        /*0012*/ 	.short	0x0070
        /*0014*/ 	.byte	0x00, 0xf0, 0x01, 0x10


	//----- nvinfo : EIATTR_SPARSE_MMA_MASK
	.align		4
.L_23:
        /*0018*/ 	.byte	0x03, 0x50
        /*001a*/ 	.short	0x0000


	//----- nvinfo : EIATTR_MAXREG_COUNT
	.align		4
        /*001c*/ 	.byte	0x03, 0x1b
        /*001e*/ 	.short	0x00a8


	//----- nvinfo : EIATTR_NUM_BARRIERS
	.align		4
        /*0020*/ 	.byte	0x02, 0x4c
        /*0022*/ 	.byte	0x01
	.zero		1


	//----- nvinfo : EIATTR_EXTERNS
	.align		4
        /*0024*/ 	.byte	0x04, 0x0f
        /*0026*/ 	.short	(.L_25 - .L_24)


	//   ....[0]....
	.align		4
.L_24:
        /*0028*/ 	.word	index@(__assertfail)


	//----- nvinfo : EIATTR_MERCURY_ISA_VERSION
	.align		4
.L_25:
        /*002c*/ 	.byte	0x03, 0x5f
        /*002e*/ 	.short	0x0101


	//----- nvinfo : EIATTR_INT_WARP_WIDE_INSTR_OFFSETS
	.align		4
        /*0030*/ 	.byte	0x04, 0x31
        /*0032*/ 	.short	(.L_27 - .L_26)


	//   ....[0]....
.L_26:
        /*0034*/ 	.word	0x000005a0


	//   ....[1]....
        /*0038*/ 	.word	0x000005d0


	//   ....[2]....
        /*003c*/ 	.word	0x000006b0


	//----- nvinfo : EIATTR_COOP_GROUP_MASK_REGIDS
	.align		4
.L_27:
        /*0040*/ 	.byte	0x04, 0x29
        /*0042*/ 	.short	(.L_29 - .L_28)


	//   ....[0]....
.L_28:
        /*0044*/ 	.word	0xffffffff


	//   ....[1]....
        /*0048*/ 	.word	0xffffffff


	//   ....[2]....
        /*004c*/ 	.word	0xffffffff


	//   ....[3]....
        /*0050*/ 	.word	0xffffffff


	//   ....[4]....
        /*0054*/ 	.word	0xffffffff


	//----- nvinfo : EIATTR_COOP_GROUP_INSTR_OFFSETS
	.align		4
.L_29:
        /*0058*/ 	.byte	0x04, 0x28
        /*005a*/ 	.short	(.L_31 - .L_30)


	//   ....[0]....
.L_30:
        /*005c*/ 	.word	0x00000060


	//   ....[1]....
        /*0060*/ 	.word	0x00000070


	//   ....[2]....
        /*0064*/ 	.word	0x00000130


	//   ....[3]....
        /*0068*/ 	.word	0x000004b0


	//   ....[4]....
        /*006c*/ 	.word	0x00001160


	//----- nvinfo : EIATTR_REG_RECONFIG
	.align		4
.L_31:
        /*0070*/ 	.byte	0x01, 0x54
	.zero		2


	//----- nvinfo : EIATTR_SYSCALL_OFFSETS
	.align		4
        /*0074*/ 	.byte	0x04, 0x46
        /*0076*/ 	.short	(.L_33 - .L_32)


	//   ....[0]....
.L_32:
        /*0078*/ 	.word	0x00001330


	//----- nvinfo : EIATTR_MBARRIER_INSTR_OFFSETS
	.align		4
.L_33:
        /*007c*/ 	.byte	0x04, 0x39
        /*007e*/ 	.short	(.L_35 - .L_34)


	//   ....[0]....
.L_34:
        /*0080*/ 	.word	0x00000250
        /*0084*/ 	.word	0x000000ff
        /*0088*/ 	.word	0x00000000
        /*008c*/ 	.short	0x0100
        /*008e*/ 	.byte	0x08
	.zero		1


	//   ....[1]....
        /*0090*/ 	.word	0x00000260
        /*0094*/ 	.word	0x000000ff
        /*0098*/ 	.word	0x00000090
        /*009c*/ 	.short	0x0100
        /*009e*/ 	.byte	0x08
	.zero		1


	//   ....[2]....
        /*00a0*/ 	.word	0x00000270
        /*00a4*/ 	.word	0x000000ff
        /*00a8*/ 	.word	0x00000008
        /*00ac*/ 	.short	0x0100
        /*00ae*/ 	.byte	0x08
	.zero		1


	//   ....[3]....
        /*00b0*/ 	.word	0x00000280
        /*00b4*/ 	.word	0x000000ff
        /*00b8*/ 	.word	0x00000098
        /*00bc*/ 	.short	0x0100
        /*00be*/ 	.byte	0x08
	.zero		1


	//   ....[4]....
        /*00c0*/ 	.word	0x00000290
        /*00c4*/ 	.word	0x000000ff
        /*00c8*/ 	.word	0x00000010
        /*00cc*/ 	.short	0x0100
        /*00ce*/ 	.byte	0x08
	.zero		1


	//   ....[5]....
        /*00d0*/ 	.word	0x000002a0
        /*00d4*/ 	.word	0x000000ff
        /*00d8*/ 	.word	0x000000a0
        /*00dc*/ 	.short	0x0100
        /*00de*/ 	.byte	0x08
	.zero		1


	//   ....[6]....
        /*00e0*/ 	.word	0x000002b0
        /*00e4*/ 	.word	0x000000ff
        /*00e8*/ 	.word	0x00000018
        /*00ec*/ 	.short	0x0100
        /*00ee*/ 	.byte	0x08
	.zero		1


	//   ....[7]....
        /*00f0*/ 	.word	0x000002c0
        /*00f4*/ 	.word	0x000000ff
        /*00f8*/ 	.word	0x000000a8
        /*00fc*/ 	.short	0x0100
        /*00fe*/ 	.byte	0x08
	.zero		1


	//   ....[8]....
        /*0100*/ 	.word	0x000002d0
        /*0104*/ 	.word	0x000000ff
        /*0108*/ 	.word	0x00000020
        /*010c*/ 	.short	0x0100
        /*010e*/ 	.byte	0x08
	.zero		1


	//   ....[9]....
        /*0110*/ 	.word	0x000002e0
        /*0114*/ 	.word	0x000000ff
        /*0118*/ 	.word	0x000000b0
        /*011c*/ 	.short	0x0100
        /*011e*/ 	.byte	0x08
	.zero		1


	//   ....[10]....
        /*0120*/ 	.word	0x000002f0
        /*0124*/ 	.word	0x000000ff
        /*0128*/ 	.word	0x00000028
        /*012c*/ 	.short	0x0100
        /*012e*/ 	.byte	0x08
	.zero		1


	//   ....[11]....
        /*0130*/ 	.word	0x00000300
        /*0134*/ 	.word	0x000000ff
        /*0138*/ 	.word	0x000000b8
        /*013c*/ 	.short	0x0100
        /*013e*/ 	.byte	0x08
	.zero		1


	//   ....[12]....
        /*0140*/ 	.word	0x00000310
        /*0144*/ 	.word	0x000000ff
        /*0148*/ 	.word	0x00000030
        /*014c*/ 	.short	0x0100
        /*014e*/ 	.byte	0x08
	.zero		1


	//   ....[13]....
        /*0150*/ 	.word	0x00000320
        /*0154*/ 	.word	0x000000ff
        /*0158*/ 	.word	0x000000c0
        /*015c*/ 	.short	0x0100
        /*015e*/ 	.byte	0x08
	.zero		1


	//   ....[14]....
        /*0160*/ 	.word	0x00000330
        /*0164*/ 	.word	0x000000ff
        /*0168*/ 	.word	0x00000038
        /*016c*/ 	.short	0x0100
        /*016e*/ 	.byte	0x08
	.zero		1


	//   ....[15]....
        /*0170*/ 	.word	0x00000340
        /*0174*/ 	.word	0x000000ff
        /*0178*/ 	.word	0x000000c8
        /*017c*/ 	.short	0x0100
        /*017e*/ 	.byte	0x08
	.zero		1


	//   ....[16]....
        /*0180*/ 	.word	0x00000350
        /*0184*/ 	.word	0x000000ff
        /*0188*/ 	.word	0x00000040
        /*018c*/ 	.short	0x0100
        /*018e*/ 	.byte	0x08
	.zero		1


	//   ....[17]....
        /*0190*/ 	.word	0x00000360
        /*0194*/ 	.word	0x000000ff
        /*0198*/ 	.word	0x000000d0
        /*019c*/ 	.short	0x0100
        /*019e*/ 	.byte	0x08
	.zero		1


	//   ....[18]....
        /*01a0*/ 	.word	0x00000370
        /*01a4*/ 	.word	0x000000ff
        /*01a8*/ 	.word	0x00000048
        /*01ac*/ 	.short	0x0100
        /*01ae*/ 	.byte	0x08
	.zero		1


	//   ....[19]....
        /*01b0*/ 	.word	0x00000380
        /*01b4*/ 	.word	0x000000ff
        /*01b8*/ 	.word	0x000000d8
        /*01bc*/ 	.short	0x0100
        /*01be*/ 	.byte	0x08
	.zero		1


	//   ....[20]....
        /*01c0*/ 	.word	0x00000390
        /*01c4*/ 	.word	0x000000ff
        /*01c8*/ 	.word	0x00000050
        /*01cc*/ 	.short	0x0100
        /*01ce*/ 	.byte	0x08
	.zero		1


	//   ....[21]....
        /*01d0*/ 	.word	0x000003a0
        /*01d4*/ 	.word	0x000000ff
        /*01d8*/ 	.word	0x000000e0
        /*01dc*/ 	.short	0x0100
        /*01de*/ 	.byte	0x08
	.zero		1


	//   ....[22]....
        /*01e0*/ 	.word	0x000003b0
        /*01e4*/ 	.word	0x000000ff
        /*01e8*/ 	.word	0x00000058
        /*01ec*/ 	.short	0x0100
        /*01ee*/ 	.byte	0x08
	.zero		1


	//   ....[23]....
        /*01f0*/ 	.word	0x000003c0
        /*01f4*/ 	.word	0x000000ff
        /*01f8*/ 	.word	0x000000e8
        /*01fc*/ 	.short	0x0100
        /*01fe*/ 	.byte	0x08
	.zero		1


	//   ....[24]....
        /*0200*/ 	.word	0x000003d0
        /*0204*/ 	.word	0x000000ff
        /*0208*/ 	.word	0x00000060
        /*020c*/ 	.short	0x0100
        /*020e*/ 	.byte	0x08
	.zero		1


	//   ....[25]....
        /*0210*/ 	.word	0x000003e0
        /*0214*/ 	.word	0x000000ff
        /*0218*/ 	.word	0x000000f0
        /*021c*/ 	.short	0x0100
        /*021e*/ 	.byte	0x08
	.zero		1


	//   ....[26]....
        /*0220*/ 	.word	0x000003f0
        /*0224*/ 	.word	0x000000ff
        /*0228*/ 	.word	0x00000068
        /*022c*/ 	.short	0x0100
        /*022e*/ 	.byte	0x08
	.zero		1


	//   ....[27]....
        /*0230*/ 	.word	0x00000400
        /*0234*/ 	.word	0x000000ff
        /*0238*/ 	.word	0x000000f8
        /*023c*/ 	.short	0x0100
        /*023e*/ 	.byte	0x08
	.zero		1


	//   ....[28]....
        /*0240*/ 	.word	0x00000410
        /*0244*/ 	.word	0x000000ff
        /*0248*/ 	.word	0x00000070
        /*024c*/ 	.short	0x0100
        /*024e*/ 	.byte	0x08
	.zero		1


	//   ....[29]....
        /*0250*/ 	.word	0x00000420
        /*0254*/ 	.word	0x000000ff
        /*0258*/ 	.word	0x00000100
        /*025c*/ 	.short	0x0100
        /*025e*/ 	.byte	0x08
	.zero		1


	//   ....[30]....
        /*0260*/ 	.word	0x00000430
        /*0264*/ 	.word	0x000000ff
        /*0268*/ 	.word	0x00000078
        /*026c*/ 	.short	0x0100
        /*026e*/ 	.byte	0x08
	.zero		1


	//   ....[31]....
        /*0270*/ 	.word	0x00000440
        /*0274*/ 	.word	0x000000ff
        /*0278*/ 	.word	0x00000108
        /*027c*/ 	.short	0x0100
        /*027e*/ 	.byte	0x08
	.zero		1


	//   ....[32]....
        /*0280*/ 	.word	0x00000450
        /*0284*/ 	.word	0x000000ff
        /*0288*/ 	.word	0x00000080
        /*028c*/ 	.short	0x0100
        /*028e*/ 	.byte	0x08
	.zero		1


	//   ....[33]....
        /*0290*/ 	.word	0x00000460
        /*0294*/ 	.word	0x000000ff
        /*0298*/ 	.word	0x00000110
        /*029c*/ 	.short	0x0100
        /*029e*/ 	.byte	0x08
	.zero		1


	//   ....[34]....
        /*02a0*/ 	.word	0x00000470
        /*02a4*/ 	.word	0x000000ff
        /*02a8*/ 	.word	0x00000088
        /*02ac*/ 	.short	0x0100
        /*02ae*/ 	.byte	0x08
	.zero		1


	//   ....[35]....
        /*02b0*/ 	.word	0x00000480
        /*02b4*/ 	.word	0x000000ff
        /*02b8*/ 	.word	0x00000118
        /*02bc*/ 	.short	0x0100
        /*02be*/ 	.byte	0x08
	.zero		1


	//   ....[36]....
        /*02c0*/ 	.word	0x00000720
        /*02c4*/ 	.word	0x000000ff
        /*02c8*/ 	.word	0x00000130
        /*02cc*/ 	.short	0x0100
        /*02ce*/ 	.byte	0x06
	.zero		1


	//   ....[37]....
        /*02d0*/ 	.word	0x00000780
        /*02d4*/ 	.word	0x000000ff
        /*02d8*/ 	.word	0x00000138
        /*02dc*/ 	.short	0x0100
        /*02de*/ 	.byte	0x06
	.zero		1


	//   ....[38]....
        /*02e0*/ 	.word	0x00001400
        /*02e4*/ 	.word	0x00000003
        /*02e8*/ 	.word	0x00000000
        /*02ec*/ 	.short	0x010a
        /*02ee*/ 	.byte	0x3f
	.zero		1


	//   ....[39]....
        /*02f0*/ 	.word	0x00001440
        /*02f4*/ 	.word	0x00000003
        /*02f8*/ 	.word	0x00000000
        /*02fc*/ 	.short	0x010a
        /*02fe*/ 	.byte	0x3f
	.zero		1


	//   ....[40]....
        /*0300*/ 	.word	0x000016e0
        /*0304*/ 	.word	0x00000005
        /*0308*/ 	.word	0x00000000
        /*030c*/ 	.short	0x010a
        /*030e*/ 	.byte	0x3f
	.zero		1


	//   ....[41]....
        /*0310*/ 	.word	0x00001720
        /*0314*/ 	.word	0x00000005
        /*0318*/ 	.word	0x00000000
        /*031c*/ 	.short	0x010a
        /*031e*/ 	.byte	0x3f
	.zero		1


	//   ....[42]....
        /*0320*/ 	.word	0x00001860
        /*0324*/ 	.word	0x00000004
        /*0328*/ 	.word	0x00000000
        /*032c*/ 	.short	0x0101
        /*032e*/ 	.byte	0x3f
	.zero		1


	//   ....[43]....
        /*0330*/ 	.word	0x00001a40
        /*0334*/ 	.word	0x00000000
        /*0338*/ 	.word	0x00000000
        /*033c*/ 	.short	0x0101
        /*033e*/ 	.byte	0x3f
	.zero		1


	//   ....[44]....
        /*0340*/ 	.word	0x00009110
        /*0344*/ 	.word	0x0000000e
        /*0348*/ 	.word	0x00000090
        /*034c*/ 	.short	0x010a
        /*034e*/ 	.byte	0x3f
	.zero		1


	//   ....[45]....
        /*0350*/ 	.word	0x00009490
        /*0354*/ 	.word	0x00000006
        /*0358*/ 	.word	0x00000138
        /*035c*/ 	.short	0x0101
        /*035e*/ 	.byte	0x3f
	.zero		1


	//   ....[46]....
        /*0360*/ 	.word	0x00009bc0
        /*0364*/ 	.word	0x00000007
        /*0368*/ 	.word	0x00000000
        /*036c*/ 	.short	0x010a
        /*036e*/ 	.byte	0x3f
	.zero		1


	//   ....[47]....
        /*0370*/ 	.word	0x00009c40
        /*0374*/ 	.word	0x00000009
        /*0378*/ 	.word	0x00000000
        /*037c*/ 	.short	0x010a
        /*037e*/ 	.byte	0x3f
	.zero		1


	//   ....[48]....
        /*0380*/ 	.word	0x00009cd0
        /*0384*/ 	.word	0x00000006
        /*0388*/ 	.word	0x00000000
        /*038c*/ 	.short	0x010a
        /*038e*/ 	.byte	0x3f
	.zero		1


	//   ....[49]....
        /*0390*/ 	.word	0x00009d60
        /*0394*/ 	.word	0x00000009
        /*0398*/ 	.word	0x00000000
        /*039c*/ 	.short	0x010a
        /*039e*/ 	.byte	0x3f
	.zero		1


	//   ....[50]....
        /*03a0*/ 	.word	0x00009df0
        /*03a4*/ 	.word	0x00000006
        /*03a8*/ 	.word	0x00000000
        /*03ac*/ 	.short	0x010a
        /*03ae*/ 	.byte	0x3f
	.zero		1


	//   ....[51]....
        /*03b0*/ 	.word	0x00009e80
        /*03b4*/ 	.word	0x00000009
        /*03b8*/ 	.word	0x00000000
        /*03bc*/ 	.short	0x010a
        /*03be*/ 	.byte	0x3f
	.zero		1


	//   ....[52]....
        /*03c0*/ 	.word	0x00009f10
        /*03c4*/ 	.word	0x00000006
        /*03c8*/ 	.word	0x00000000
        /*03cc*/ 	.short	0x010a
        /*03ce*/ 	.byte	0x3f
	.zero		1


	//   ....[53]....
        /*03d0*/ 	.word	0x00009fa0
        /*03d4*/ 	.word	0x00000009
        /*03d8*/ 	.word	0x00000000
        /*03dc*/ 	.short	0x010a
        /*03de*/ 	.byte	0x3f
	.zero		1


	//   ....[54]....
        /*03e0*/ 	.word	0x0000a030
        /*03e4*/ 	.word	0x00000006
        /*03e8*/ 	.word	0x00000000
        /*03ec*/ 	.short	0x010a
        /*03ee*/ 	.byte	0x3f
	.zero		1


	//   ....[55]....
        /*03f0*/ 	.word	0x0000a0c0
        /*03f4*/ 	.word	0x00000009
        /*03f8*/ 	.word	0x00000000
        /*03fc*/ 	.short	0x010a
        /*03fe*/ 	.byte	0x3f
	.zero		1


	//   ....[56]....
        /*0400*/ 	.word	0x0000a150
        /*0404*/ 	.word	0x00000006
        /*0408*/ 	.word	0x00000000
        /*040c*/ 	.short	0x010a
        /*040e*/ 	.byte	0x3f
	.zero		1


	//   ....[57]....
        /*0410*/ 	.word	0x0000a1e0
        /*0414*/ 	.word	0x00000009
        /*0418*/ 	.word	0x00000000
        /*041c*/ 	.short	0x010a
        /*041e*/ 	.byte	0x3f
	.zero		1


	//   ....[58]....
        /*0420*/ 	.word	0x0000a270
        /*0424*/ 	.word	0x00000006
        /*0428*/ 	.word	0x00000000
        /*042c*/ 	.short	0x010a
        /*042e*/ 	.byte	0x3f
	.zero		1


	//   ....[59]....
        /*0430*/ 	.word	0x0000a300
        /*0434*/ 	.word	0x00000009
        /*0438*/ 	.word	0x00000000
        /*043c*/ 	.short	0x010a
        /*043e*/ 	.byte	0x3f
	.zero		1


	//   ....[60]....
        /*0440*/ 	.word	0x0000a390
        /*0444*/ 	.word	0x00000006
        /*0448*/ 	.word	0x00000000
        /*044c*/ 	.short	0x010a
        /*044e*/ 	.byte	0x3f
	.zero		1


	//   ....[61]....
        /*0450*/ 	.word	0x0000a420
        /*0454*/ 	.word	0x00000009
        /*0458*/ 	.word	0x00000000
        /*045c*/ 	.short	0x010a
        /*045e*/ 	.byte	0x3f
	.zero		1


	//   ....[62]....
        /*0460*/ 	.word	0x0000a4b0
        /*0464*/ 	.word	0x00000006
        /*0468*/ 	.word	0x00000000
        /*046c*/ 	.short	0x010a
        /*046e*/ 	.byte	0x3f
	.zero		1


	//   ....[63]....
        /*0470*/ 	.word	0x0000a540
        /*0474*/ 	.word	0x00000003
        /*0478*/ 	.word	0x00000000
        /*047c*/ 	.short	0x010a
        /*047e*/ 	.byte	0x3f
	.zero		1


	//   ....[64]....
        /*0480*/ 	.word	0x0000a5a0
        /*0484*/ 	.word	0x00000003
        /*0488*/ 	.word	0x00000000
        /*048c*/ 	.short	0x010a
        /*048e*/ 	.byte	0x3f
	.zero		1


	//   ....[65]....
        /*0490*/ 	.word	0x0000a5f0
        /*0494*/ 	.word	0x00000005
        /*0498*/ 	.word	0x00000000
        /*049c*/ 	.short	0x010a
        /*049e*/ 	.byte	0x3f
	.zero		1


	//   ....[66]....
        /*04a0*/ 	.word	0x0000a6c0
        /*04a4*/ 	.word	0x0000000e
        /*04a8*/ 	.word	0x00000090
        /*04ac*/ 	.short	0x010a
        /*04ae*/ 	.byte	0x3f
	.zero		1


	//   ....[67]....
        /*04b0*/ 	.word	0x0000a790
        /*04b4*/ 	.word	0x00000007
        /*04b8*/ 	.word	0x00000000
        /*04bc*/ 	.short	0x010a
        /*04be*/ 	.byte	0x3f
	.zero		1


	//   ....[68]....
        /*04c0*/ 	.word	0x0000a7e0
        /*04c4*/ 	.word	0x00000009
        /*04c8*/ 	.word	0x00000000
        /*04cc*/ 	.short	0x010a
        /*04ce*/ 	.byte	0x3f
	.zero		1


	//   ....[69]....
        /*04d0*/ 	.word	0x0000a830
        /*04d4*/ 	.word	0x00000006
        /*04d8*/ 	.word	0x00000000
        /*04dc*/ 	.short	0x010a
        /*04de*/ 	.byte	0x3f
	.zero		1


	//   ....[70]....
        /*04e0*/ 	.word	0x0000a880
        /*04e4*/ 	.word	0x00000009
        /*04e8*/ 	.word	0x00000000
        /*04ec*/ 	.short	0x010a
        /*04ee*/ 	.byte	0x3f
	.zero		1


	//   ....[71]....
        /*04f0*/ 	.word	0x0000a8d0
        /*04f4*/ 	.word	0x00000006
        /*04f8*/ 	.word	0x00000000
        /*04fc*/ 	.short	0x010a
        /*04fe*/ 	.byte	0x3f
	.zero		1


	//   ....[72]....
        /*0500*/ 	.word	0x0000a920
        /*0504*/ 	.word	0x00000009
        /*0508*/ 	.word	0x00000000
        /*050c*/ 	.short	0x010a
        /*050e*/ 	.byte	0x3f
	.zero		1


	//   ....[73]....
        /*0510*/ 	.word	0x0000a970
        /*0514*/ 	.word	0x00000006
        /*0518*/ 	.word	0x00000000
        /*051c*/ 	.short	0x010a
        /*051e*/ 	.byte	0x3f
	.zero		1


	//   ....[74]....
        /*0520*/ 	.word	0x0000a9c0
        /*0524*/ 	.word	0x00000009
        /*0528*/ 	.word	0x00000000
        /*052c*/ 	.short	0x010a
        /*052e*/ 	.byte	0x3f
	.zero		1


	//   ....[75]....
        /*0530*/ 	.word	0x0000aa10
        /*0534*/ 	.word	0x00000006
        /*0538*/ 	.word	0x00000000
        /*053c*/ 	.short	0x010a
        /*053e*/ 	.byte	0x3f
	.zero		1


	//   ....[76]....
        /*0540*/ 	.word	0x0000aa60
        /*0544*/ 	.word	0x00000009
        /*0548*/ 	.word	0x00000000
        /*054c*/ 	.short	0x010a
        /*054e*/ 	.byte	0x3f
	.zero		1


	//   ....[77]....
        /*0550*/ 	.word	0x0000aab0
        /*0554*/ 	.word	0x00000006
        /*0558*/ 	.word	0x00000000
        /*055c*/ 	.short	0x010a
        /*055e*/ 	.byte	0x3f
	.zero		1


	//   ....[78]....
        /*0560*/ 	.word	0x0000ab00
        /*0564*/ 	.word	0x00000009
        /*0568*/ 	.word	0x00000000
        /*056c*/ 	.short	0x010a
        /*056e*/ 	.byte	0x3f
	.zero		1


	//   ....[79]....
        /*0570*/ 	.word	0x0000ab50
        /*0574*/ 	.word	0x00000006
        /*0578*/ 	.word	0x00000000
        /*057c*/ 	.short	0x010a
        /*057e*/ 	.byte	0x3f
	.zero		1


	//   ....[80]....
        /*0580*/ 	.word	0x0000aba0
        /*0584*/ 	.word	0x00000009
        /*0588*/ 	.word	0x00000000
        /*058c*/ 	.short	0x010a
        /*058e*/ 	.byte	0x3f
	.zero		1


	//   ....[81]....
        /*0590*/ 	.word	0x0000abf0
        /*0594*/ 	.word	0x00000006
        /*0598*/ 	.word	0x00000000
        /*059c*/ 	.short	0x010a
        /*059e*/ 	.byte	0x3f
	.zero		1


	//   ....[82]....
        /*05a0*/ 	.word	0x0000ac40
        /*05a4*/ 	.word	0x00000009
        /*05a8*/ 	.word	0x00000000
        /*05ac*/ 	.short	0x010a
        /*05ae*/ 	.byte	0x3f
	.zero		1


	//   ....[83]....
        /*05b0*/ 	.word	0x0000ac90
        /*05b4*/ 	.word	0x00000006
        /*05b8*/ 	.word	0x00000000
        /*05bc*/ 	.short	0x010a
        /*05be*/ 	.byte	0x3f
	.zero		1


	//----- nvinfo : EIATTR_NUM_MBARRIERS
	.align		4
.L_35:
        /*05c0*/ 	.byte	0x03, 0x38
        /*05c2*/ 	.short	0x0026


	//----- nvinfo : EIATTR_EXIT_INSTR_OFFSETS
	.align		4
        /*05c4*/ 	.byte	0x04, 0x1c
        /*05c6*/ 	.short	(.L_37 - .L_36)


	//   ....[0]....
.L_36:
        /*05c8*/ 	.word	0x000007d0


	//   ....[1]....
        /*05cc*/ 	.word	0x000010a0


	//   ....[2]....
        /*05d0*/ 	.word	0x00008780


	//   ....[3]....
        /*05d4*/ 	.word	0x00008db0


	//   ....[4]....
        /*05d8*/ 	.word	0x0000a590


	//----- nvinfo : EIATTR_MAX_THREADS
	.align		4
.L_37:
        /*05dc*/ 	.byte	0x04, 0x05
        /*05de*/ 	.short	(.L_39 - .L_38)
.L_38:
        /*05e0*/ 	.word	0x00000180
        /*05e4*/ 	.word	0x00000001
        /*05e8*/ 	.word	0x00000001


	//----- nvinfo : EIATTR_CRS_STACK_SIZE
	.align		4
.L_39:
        /*05ec*/ 	.byte	0x04, 0x1e
        /*05ee*/ 	.short	(.L_41 - .L_40)
.L_40:
        /*05f0*/ 	.word	0x00000000


	//----- nvinfo : EIATTR_CBANK_PARAM_SIZE
	.align		4
.L_41:
        /*05f4*/ 	.byte	0x03, 0x19
        /*05f6*/ 	.short	0x0470


	//----- nvinfo : EIATTR_PARAM_CBANK
	.align		4
        /*05f8*/ 	.byte	0x04, 0x0a
        /*05fa*/ 	.short	(.L_43 - .L_42)
	.align		4
.L_42:
        /*05fc*/ 	.word	index@(.nv.constant0._ZN7cutlass13device_kernelINS_4gemm6kernel13GemmUniversalIN4cute5tupleIJiiiiEEENS1_10collective13CollectiveMmaINS1_34MainloopSm90TmaGmmaWarpSpecializedILi18ENS5_IJNS4_1CILi1EEESB_SB_EEENS1_35KernelTmaWarpSpecializedCooperativeEEENS5_IJNSA_ILi256EEENSA_ILi128EEENSA_ILi32EEEEEEaNS5_IJlSB_lEEEaSJ_NS4_8TiledMMAINS4_8MMA_AtomIJNS4_4SM904GMMA27MMA_64x128x32_S32S8S8_SS_TNEEEENS4_6LayoutINS5_IJNSA_ILi2EEESB_SB_EEENS5_IJSB_NSA_ILi0EEEST_EEEEENS5_IJNS4_10UnderscoreESW_SW_EEEEENS4_13SM90_TMA_LOADENS4_14ComposedLayoutINS4_7SwizzleILi1ELi4ELi3EEENS4_18smem_ptr_flag_bitsILi8EEENSQ_INS5_IJNSA_ILi8EEESH_EEENS5_IJSH_SB_EEEEEEEvNS4_8identityESZ_S19_vS1A_EENS_8epilogue10collective6detail29Sm90TmaWarpSpecializedAdapterINS1D_15DefaultEpilogueIaSJ_SJ_NS1C_6thread17LinearCombinationIaLi1EiiLNS1H_9ScaleType4KindE0ELNS_15FloatRoundStyleE2EaEENS1_15EpilogueDefaultEEEEEvvEEEEvNT_6ParamsE)
        /*0600*/ 	.short	0x0210
        /*0602*/ 	.short	0x0470


	//----- nvinfo : EIATTR_SW_WAR
	.align		4
.L_43:
        /*0604*/ 	.byte	0x04, 0x36
        /*0606*/ 	.short	(.L_45 - .L_44)
.L_44:
        /*0608*/ 	.word	0x00000008
.L_45:


//--------------------- .nv.callgraph             --------------------------
	.section	.nv.callgraph,"",@"SHT_CUDA_CALLGRAPH"
	.align	4
	.sectionentsize	8
	.align		4
        /*0000*/ 	.word	0x00000000
	.align		4
        /*0004*/ 	.word	0xffffffff
	.align		4
        /*0008*/ 	.word	index@(_ZN7cutlass13device_kernelINS_4gemm6kernel13GemmUniversalIN4cute5tupleIJiiiiEEENS1_10collective13CollectiveMmaINS1_34MainloopSm90TmaGmmaWarpSpecializedILi18ENS5_IJNS4_1CILi1EEESB_SB_EEENS1_35KernelTmaWarpSpecializedCooperativeEEENS5_IJNSA_ILi256EEENSA_ILi128EEENSA_ILi32EEEEEEaNS5_IJlSB_lEEEaSJ_NS4_8TiledMMAINS4_8MMA_AtomIJNS4_4SM904GMMA27MMA_64x128x32_S32S8S8_SS_TNEEEENS4_6LayoutINS5_IJNSA_ILi2EEESB_SB_EEENS5_IJSB_NSA_ILi0EEEST_EEEEENS5_IJNS4_10UnderscoreESW_SW_EEEEENS4_13SM90_TMA_LOADENS4_14ComposedLayoutINS4_7SwizzleILi1ELi4ELi3EEENS4_18smem_ptr_flag_bitsILi8EEENSQ_INS5_IJNSA_ILi8EEESH_EEENS5_IJSH_SB_EEEEEEEvNS4_8identityESZ_S19_vS1A_EENS_8epilogue10collective6detail29Sm90TmaWarpSpecializedAdapterINS1D_15DefaultEpilogueIaSJ_SJ_NS1C_6thread17LinearCombinationIaLi1EiiLNS1H_9ScaleType4KindE0ELNS_15FloatRoundStyleE2EaEENS1_15EpilogueDefaultEEEEEvvEEEEvNT_6ParamsE)
	.align		4
        /*000c*/ 	.word	index@(__assertfail)
	.align		4
        /*0010*/ 	.word	0x00000000
	.align		4
        /*0014*/ 	.word	0xfffffffe
	.align		4
        /*0018*/ 	.word	0x00000000
	.align		4
        /*001c*/ 	.word	0xfffffffd
	.align		4
        /*0020*/ 	.word	0x00000000
	.align		4
        /*0024*/ 	.word	0xfffffffc


//--------------------- .nv.constant4             --------------------------
	.section	.nv.constant4,"a",@progbits
	.align	8
	.align		8
.nv.constant4:
        /*0000*/ 	.dword	__assertfail
	.align		8
        /*0008*/ 	.dword	__unnamed_1
	.align		8
        /*0010*/ 	.dword	_ZN39_INTERNAL_0a315dfa_4_k_cu_e1ed00b4_60204cuda3std3__45__cpo5beginE
	.align		8
        /*0018*/ 	.dword	_ZN39_INTERNAL_0a315dfa_4_k_cu_e1ed00b4_60204cuda3std3__45__cpo3endE
	.align		8
        /*0020*/ 	.dword	_ZN39_INTERNAL_0a315dfa_4_k_cu_e1ed00b4_60204cuda3std3__45__cpo6cbeginE
	.align		8
        /*0028*/ 	.dword	_ZN39_INTERNAL_0a315dfa_4_k_cu_e1ed00b4_60204cuda3std3__45__cpo4cendE
	.align		8
        /*0030*/ 	.dword	_ZN39_INTERNAL_0a315dfa_4_k_cu_e1ed00b4_60204cuda3std3__441_GLOBAL__N__0a315dfa_4_k_cu_e1ed00b4_60206ignoreE
	.align		8
        /*0038*/ 	.dword	_ZN39_INTERNAL_0a315dfa_4_k_cu_e1ed00b4_60204cuda3std3__419piecewise_constructE
	.align		8
        /*0040*/ 	.dword	_ZN39_INTERNAL_0a315dfa_4_k_cu_e1ed00b4_60204cuda3std3__48in_placeE
	.align		8
        /*0048*/ 	.dword	_ZN39_INTERNAL_0a315dfa_4_k_cu_e1ed00b4_60204cuda3std6ranges3__45__cpo4swapE
	.align		8
        /*0050*/ 	.dword	_ZN39_INTERNAL_0a315dfa_4_k_cu_e1ed00b4_60204cuda3std6ranges3__45__cpo9iter_moveE
	.align		8
        /*0058*/ 	.dword	_ZN39_INTERNAL_0a315dfa_4_k_cu_e1ed00b4_60204cute7productE
	.align		8
        /*0060*/ 	.dword	_ZN39_INTERNAL_0a315dfa_4_k_cu_e1ed00b4_60204cute1_E
	.align		8
        /*0068*/ 	.dword	$str$22
	.align		8
        /*0070*/ 	.dword	$str$23


//--------------------- .text._ZN7cutlass13device_kernelINS_4gemm6kernel13GemmUniversalIN4cute5tupleIJiiiiEEENS1_10collective13CollectiveMmaINS1_34MainloopSm90TmaGmmaWarpSpecializedILi18ENS5_IJNS4_1CILi1EEESB_SB_EEENS1_35KernelTmaWarpSpecializedCooperativeEEENS5_IJNSA_ILi256EEENSA_ILi128EEENSA_ILi32EEEEEEaNS5_IJlSB_lEEEaSJ_NS4_8TiledMMAINS4_8MMA_AtomIJNS4_4SM904GMMA27MMA_64x128x32_S32S8S8_SS_TNEEEENS4_6LayoutINS5_IJNSA_ILi2EEESB_SB_EEENS5_IJSB_NSA_ILi0EEEST_EEEEENS5_IJNS4_10UnderscoreESW_SW_EEEEENS4_13SM90_TMA_LOADENS4_14ComposedLayoutINS4_7SwizzleILi1ELi4ELi3EEENS4_18smem_ptr_flag_bitsILi8EEENSQ_INS5_IJNSA_ILi8EEESH_EEENS5_IJSH_SB_EEEEEEEvNS4_8identityESZ_S19_vS1A_EENS_8epilogue10collective6detail29Sm90TmaWarpSpecializedAdapterINS1D_15DefaultEpilogueIaSJ_SJ_NS1C_6thread17LinearCombinationIaLi1EiiLNS1H_9ScaleType4KindE0ELNS_15FloatRoundStyleE2EaEENS1_15EpilogueDefaultEEEEEvvEEEEvNT_6ParamsE --------------------------
	.section	.text._ZN7cutlass13device_kernelINS_4gemm6kernel13GemmUniversalIN4cute5tupleIJiiiiEEENS1_10collective13CollectiveMmaINS1_34MainloopSm90TmaGmmaWarpSpecializedILi18ENS5_IJNS4_1CILi1EEESB_SB_EEENS1_35KernelTmaWarpSpecializedCooperativeEEENS5_IJNSA_ILi256EEENSA_ILi128EEENSA_ILi32EEEEEEaNS5_IJlSB_lEEEaSJ_NS4_8TiledMMAINS4_8MMA_AtomIJNS4_4SM904GMMA27MMA_64x128x32_S32S8S8_SS_TNEEEENS4_6LayoutINS5_IJNSA_ILi2EEESB_SB_EEENS5_IJSB_NSA_ILi0EEEST_EEEEENS5_IJNS4_10UnderscoreESW_SW_EEEEENS4_13SM90_TMA_LOADENS4_14ComposedLayoutINS4_7SwizzleILi1ELi4ELi3EEENS4_18smem_ptr_flag_bitsILi8EEENSQ_INS5_IJNSA_ILi8EEESH_EEENS5_IJSH_SB_EEEEEEEvNS4_8identityESZ_S19_vS1A_EENS_8epilogue10collective6detail29Sm90TmaWarpSpecializedAdapterINS1D_15DefaultEpilogueIaSJ_SJ_NS1C_6thread17LinearCombinationIaLi1EiiLNS1H_9ScaleType4KindE0ELNS_15FloatRoundStyleE2EaEENS1_15EpilogueDefaultEEEEEvvEEEEvNT_6ParamsE,"ax",@progbits
	.align	128
.text._ZN7cutlass13device_kernelINS_4gemm6kernel13GemmUniversalIN4cute5tupleIJiiiiEEENS1_10collective13CollectiveMmaINS1_34MainloopSm90TmaGmmaWarpSpecializedILi18ENS5_IJNS4_1CILi1EEESB_SB_EEENS1_35KernelTmaWarpSpecializedCooperativeEEENS5_IJNSA_ILi256EEENSA_ILi128EEENSA_ILi32EEEEEEaNS5_IJlSB_lEEEaSJ_NS4_8TiledMMAINS4_8MMA_AtomIJNS4_4SM904GMMA27MMA_64x128x32_S32S8S8_SS_TNEEEENS4_6LayoutINS5_IJNSA_ILi2EEESB_SB_EEENS5_IJSB_NSA_ILi0EEEST_EEEEENS5_IJNS4_10UnderscoreESW_SW_EEEEENS4_13SM90_TMA_LOADENS4_14ComposedLayoutINS4_7SwizzleILi1ELi4ELi3EEENS4_18smem_ptr_flag_bitsILi8EEENSQ_INS5_IJNSA_ILi8EEESH_EEENS5_IJSH_SB_EEEEEEEvNS4_8identityESZ_S19_vS1A_EENS_8epilogue10collective6detail29Sm90TmaWarpSpecializedAdapterINS1D_15DefaultEpilogueIaSJ_SJ_NS1C_6thread17LinearCombinationIaLi1EiiLNS1H_9ScaleType4KindE0ELNS_15FloatRoundStyleE2EaEENS1_15EpilogueDefaultEEEEEvvEEEEvNT_6ParamsE:
        .type           _ZN7cutlass13device_kernelINS_4gemm6kernel13GemmUniversalIN4cute5tupleIJiiiiEEENS1_10collective13CollectiveMmaINS1_34MainloopSm90TmaGmmaWarpSpecializedILi18ENS5_IJNS4_1CILi1EEESB_SB_EEENS1_35KernelTmaWarpSpecializedCooperativeEEENS5_IJNSA_ILi256EEENSA_ILi128EEENSA_ILi32EEEEEEaNS5_IJlSB_lEEEaSJ_NS4_8TiledMMAINS4_8MMA_AtomIJNS4_4SM904GMMA27MMA_64x128x32_S32S8S8_SS_TNEEEENS4_6LayoutINS5_IJNSA_ILi2EEESB_SB_EEENS5_IJSB_NSA_ILi0EEEST_EEEEENS5_IJNS4_10UnderscoreESW_SW_EEEEENS4_13SM90_TMA_LOADENS4_14ComposedLayoutINS4_7SwizzleILi1ELi4ELi3EEENS4_18smem_ptr_flag_bitsILi8EEENSQ_INS5_IJNSA_ILi8EEESH_EEENS5_IJSH_SB_EEEEEEEvNS4_8identityESZ_S19_vS1A_EENS_8epilogue10collective6detail29Sm90TmaWarpSpecializedAdapterINS1D_15DefaultEpilogueIaSJ_SJ_NS1C_6thread17LinearCombinationIaLi1EiiLNS1H_9ScaleType4KindE0ELNS_15FloatRoundStyleE2EaEENS1_15EpilogueDefaultEEEEEvvEEEEvNT_6ParamsE,@function
        .size           _ZN7cutlass13device_kernelINS_4gemm6kernel13GemmUniversalIN4cute5tupleIJiiiiEEENS1_10collective13CollectiveMmaINS1_34MainloopSm90TmaGmmaWarpSpecializedILi18ENS5_IJNS4_1CILi1EEESB_SB_EEENS1_35KernelTmaWarpSpecializedCooperativeEEENS5_IJNSA_ILi256EEENSA_ILi128EEENSA_ILi32EEEEEEaNS5_IJlSB_lEEEaSJ_NS4_8TiledMMAINS4_8MMA_AtomIJNS4_4SM904GMMA27MMA_64x128x32_S32S8S8_SS_TNEEEENS4_6LayoutINS5_IJNSA_ILi2EEESB_SB_EEENS5_IJSB_NSA_ILi0EEEST_EEEEENS5_IJNS4_10UnderscoreESW_SW_EEEEENS4_13SM90_TMA_LOADENS4_14ComposedLayoutINS4_7SwizzleILi1ELi4ELi3EEENS4_18smem_ptr_flag_bitsILi8EEENSQ_INS5_IJNSA_ILi8EEESH_EEENS5_IJSH_SB_EEEEEEEvNS4_8identityESZ_S19_vS1A_EENS_8epilogue10collective6detail29Sm90TmaWarpSpecializedAdapterINS1D_15DefaultEpilogueIaSJ_SJ_NS1C_6thread17LinearCombinationIaLi1EiiLNS1H_9ScaleType4KindE0ELNS_15FloatRoundStyleE2EaEENS1_15EpilogueDefaultEEEEEvvEEEEvNT_6ParamsE,(.L_x_355 - _ZN7cutlass13device_kernelINS_4gemm6kernel13GemmUniversalIN4cute5tupleIJiiiiEEENS1_10collective13CollectiveMmaINS1_34MainloopSm90TmaGmmaWarpSpecializedILi18ENS5_IJNS4_1CILi1EEESB_SB_EEENS1_35KernelTmaWarpSpecializedCooperativeEEENS5_IJNSA_ILi256EEENSA_ILi128EEENSA_ILi32EEEEEEaNS5_IJlSB_lEEEaSJ_NS4_8TiledMMAINS4_8MMA_AtomIJNS4_4SM904GMMA27MMA_64x128x32_S32S8S8_SS_TNEEEENS4_6LayoutINS5_IJNSA_ILi2EEESB_SB_EEENS5_IJSB_NSA_ILi0EEEST_EEEEENS5_IJNS4_10UnderscoreESW_SW_EEEEENS4_13SM90_TMA_LOADENS4_14ComposedLayoutINS4_7SwizzleILi1ELi4ELi3EEENS4_18smem_ptr_flag_bitsILi8EEENSQ_INS5_IJNSA_ILi8EEESH_EEENS5_IJSH_SB_EEEEEEEvNS4_8identityESZ_S19_vS1A_EENS_8epilogue10collective6detail29Sm90TmaWarpSpecializedAdapterINS1D_15DefaultEpilogueIaSJ_SJ_NS1C_6thread17LinearCombinationIaLi1EiiLNS1H_9ScaleType4KindE0ELNS_15FloatRoundStyleE2EaEENS1_15EpilogueDefaultEEEEEvvEEEEvNT_6ParamsE)
        .other          _ZN7cutlass13device_kernelINS_4gemm6kernel13GemmUniversalIN4cute5tupleIJiiiiEEENS1_10collective13CollectiveMmaINS1_34MainloopSm90TmaGmmaWarpSpecializedILi18ENS5_IJNS4_1CILi1EEESB_SB_EEENS1_35KernelTmaWarpSpecializedCooperativeEEENS5_IJNSA_ILi256EEENSA_ILi128EEENSA_ILi32EEEEEEaNS5_IJlSB_lEEEaSJ_NS4_8TiledMMAINS4_8MMA_AtomIJNS4_4SM904GMMA27MMA_64x128x32_S32S8S8_SS_TNEEEENS4_6LayoutINS5_IJNSA_ILi2EEESB_SB_EEENS5_IJSB_NSA_ILi0EEEST_EEEEENS5_IJNS4_10UnderscoreESW_SW_EEEEENS4_13SM90_TMA_LOADENS4_14ComposedLayoutINS4_7SwizzleILi1ELi4ELi3EEENS4_18smem_ptr_flag_bitsILi8EEENSQ_INS5_IJNSA_ILi8EEESH_EEENS5_IJSH_SB_EEEEEEEvNS4_8identityESZ_S19_vS1A_EENS_8epilogue10collective6detail29Sm90TmaWarpSpecializedAdapterINS1D_15DefaultEpilogueIaSJ_SJ_NS1C_6thread17LinearCombinationIaLi1EiiLNS1H_9ScaleType4KindE0ELNS_15FloatRoundStyleE2EaEENS1_15EpilogueDefaultEEEEEvvEEEEvNT_6ParamsE,@"STO_CUDA_ENTRY STV_DEFAULT"
_ZN7cutlass13device_kernelINS_4gemm6kernel13GemmUniversalIN4cute5tupleIJiiiiEEENS1_10collective13CollectiveMmaINS1_34MainloopSm90TmaGmmaWarpSpecializedILi18ENS5_IJNS4_1CILi1EEESB_SB_EEENS1_35KernelTmaWarpSpecializedCooperativeEEENS5_IJNSA_ILi256EEENSA_ILi128EEENSA_ILi32EEEEEEaNS5_IJlSB_lEEEaSJ_NS4_8TiledMMAINS4_8MMA_AtomIJNS4_4SM904GMMA27MMA_64x128x32_S32S8S8_SS_TNEEEENS4_6LayoutINS5_IJNSA_ILi2EEESB_SB_EEENS5_IJSB_NSA_ILi0EEEST_EEEEENS5_IJNS4_10UnderscoreESW_SW_EEEEENS4_13SM90_TMA_LOADENS4_14ComposedLayoutINS4_7SwizzleILi1ELi4ELi3EEENS4_18smem_ptr_flag_bitsILi8EEENSQ_INS5_IJNSA_ILi8EEESH_EEENS5_IJSH_SB_EEEEEEEvNS4_8identityESZ_S19_vS1A_EENS_8epilogue10collective6detail29Sm90TmaWarpSpecializedAdapterINS1D_15DefaultEpilogueIaSJ_SJ_NS1C_6thread17LinearCombinationIaLi1EiiLNS1H_9ScaleType4KindE0ELNS_15FloatRoundStyleE2EaEENS1_15EpilogueDefaultEEEEEvvEEEEvNT_6ParamsE:
[----:B------:R-:W0:Y:S01]  /*0000*/  LDC R1, c[0x0][0x28] ;  /* 0x00000a00ff017b82 */ /* 0x000e220000000800 */
[----:B------:R-:W1:Y:S01]  /*0010*/  S2R R18, SR_TID.X ;  /* 0x0000000000127919 */ /* 0x000e620000002100 */
[----:B------:R-:W-:Y:S01]  /*0020*/  ELECT P0, URZ, PT ;  /* 0x00000000003f782f */ /* 0x000fe20003800000 */
[----:B------:R-:W-:Y:S01]  /*0030*/  BSSY B0, `(.L_x_0) ;  /* 0x000000f000007945 */ /* 0x000fe20003800000 */
[--C-:B-1----:R-:W-:Y:S02]  /*0040*/  SHF.R.U32.HI R0, RZ, 0x5, R18.reuse ;  /* 0x00000005ff007819 */ /* 0x102fe40000011612 */
[----:B------:R-:W-:-:S03]  /*0050*/  SHF.R.U32.HI R2, RZ, 0x7, R18 ;  /* 0x00000007ff027819 */ /* 0x000fc60000011612 */
[----:B------:R-:W1:Y:S04]  /*0060*/  SHFL.IDX PT, R5, R0, RZ, 0x1f ;  /* 0x00001fff00057589 */ /* 0x000e6800000e0000 */
[----:B------:R2:W3:Y:S01]  /*0070*/  SHFL.IDX PT, R8, R2, RZ, 0x1f ;  /* 0x00001fff02087589 */ /* 0x0004e200000e0000 */
[----:B-1----:R-:W-:-:S13]  /*0080*/  ISETP.NE.OR P0, PT, R5, RZ, !P0 ;  /* 0x000000ff0500720c */ /* 0x002fda0004705670 */
[----:B0-23--:R-:W-:Y:S05]  /*0090*/  @P0 BRA `(.L_x_1) ;  /* 0x0000000000200947 */ /* 0x00dfea0003800000 */
[----:B------:R-:W-:Y:S02]  /*00a0*/  ULDC.64 UR4, c[0x0][0x198] ;  /* 0x0000660000047ab9 */ /* 0x000fe40000000a00 */
[----:B------:R-:W-:Y:S02]  /*00b0*/  UIADD3 UR6, UP0, UR4, 0xf0, URZ ;  /* 0x000000f004067890 */ /* 0x000fe4000ff1e03f */
[----:B------:R-:W-:Y:S02]  /*00c0*/  UIADD3 UR4, UP1, UR4, 0x1f0, URZ ;  /* 0x000001f004047890 */ /* 0x000fe4000ff3e03f */
[----:B------:R-:W-:Y:S02]  /*00d0*/  UIADD3.X UR7, URZ, UR5, URZ, UP0, !UPT ;  /* 0x000000053f077290 */ /* 0x000fe400087fe43f */
[----:B------:R-:W-:-:S07]  /*00e0*/  UIADD3.X UR5, URZ, UR5, URZ, UP1, !UPT ;  /* 0x000000053f057290 */ /* 0x000fce0008ffe43f */
[----:B------:R0:W-:Y:S02]  /*00f0*/  UTMACCTL.PF [UR6] ;  /* 0x00000000060079b9 */ /* 0x0001e40008040000 */
[----:B------:R0:W-:Y:S02]  /*0100*/  UTMACCTL.PF [UR4] ;  /* 0x00000000040079b9 */ /* 0x0001e40008040000 */
[----:B0-----:R-:W-:Y:S01]  /*0110*/  NOP ;  /* 0x0000000000007918 */ /* 0x001fe20000000000 */
.L_x_1:
[----:B------:R-:W-:Y:S05]  /*0120*/  BSYNC B0 ;  /* 0x0000000000007941 */ /* 0x000fea0003800000 */
.L_x_0:
[----:B------:R-:W0:Y:S02]  /*0130*/  SHFL.IDX PT, R2, R0, RZ, 0x1f ;  /* 0x00001fff00027589 */ /* 0x000e2400000e0000 */
[----:B0-----:R-:W-:-:S13]  /*0140*/  ISETP.NE.AND P0, PT, R2, RZ, PT ;  /* 0x000000ff0200720c */ /* 0x001fda0003f05270 */
[----:B------:R-:W-:Y:S05]  /*0150*/  @P0 BRA `(.L_x_2) ;  /* 0x0000000000d40947 */ /* 0x000fea0003800000 */
[----:B------:R-:W-:Y:S01]  /*0160*/  ELECT P0, URZ, PT ;  /* 0x00000000003f782f */ /* 0x000fe20003800000 */
[----:B------:R-:W-:-:S12]  /*0170*/  BSSY B0, `(.L_x_2) ;  /* 0x0000033000007945 */ /* 0x000fd80003800000 */
[----:B------:R-:W-:Y:S05]  /*0180*/  @!P0 BRA `(.L_x_3) ;  /* 0x0000000000c48947 */ /* 0x000fea0003800000 */
[----:B------:R-:W0:Y:S01]  /*0190*/  S2UR UR8, SR_CgaCtaId ;  /* 0x00000000000879c3 */ /* 0x000e220000008800 */
[----:B------:R-:W-:Y:S01]  /*01a0*/  UMOV UR4, 0x400 ;  /* 0x0000040000047882 */ /* 0x000fe20000000000 */
[----:B------:R-:W-:Y:S01]  /*01b0*/  UMOV UR5, 0x1 ;  /* 0x0000000100057882 */ /* 0x000fe20000000000 */
[----:B------:R-:W-:Y:S02]  /*01c0*/  UMOV UR6, 0x100 ;  /* 0x0000010000067882 */ /* 0x000fe40000000000 */
[----:B------:R-:W-:-:S04]  /*01d0*/  UIADD3 UR6, -UR6, 0x100000, URZ ;  /* 0x0010000006067890 */ /* 0x000fc8000fffe13f */
[----:B------:R-:W-:Y:S02]  /*01e0*/  USHF.L.U32 UR7, UR6, 0xb, URZ ;  /* 0x0000000b06077899 */ /* 0x000fe4000800063f */
[----:B------:R-:W-:Y:S02]  /*01f0*/  USHF.L.U32 UR6, UR6, 0x1, URZ ;  /* 0x0000000106067899 */ /* 0x000fe4000800063f */
[----:B0-----:R-:W-:Y:S02]  /*0200*/  ULEA UR8, UR8, UR4, 0x18 ;  /* 0x0000000408087291 */ /* 0x001fe4000f8ec03f */
[----:B------:R-:W-:-:S04]  /*0210*/  UIADD3 UR4, -UR5, 0x100000, URZ ;  /* 0x0010000005047890 */ /* 0x000fc8000fffe13f */
[----:B------:R-:W-:Y:S02]  /*0220*/  USHF.L.U32 UR5, UR4, 0xb, URZ ;  /* 0x0000000b04057899 */ /* 0x000fe4000800063f */
[----:B------:R-:W-:Y:S01]  /*0230*/  USHF.L.U32 UR4, UR4, 0x1, URZ ;  /* 0x0000000104047899 */ /* 0x000fe2000800063f */
[----:B------:R-:W0:Y:S11]  /*0240*/  FENCE.VIEW.ASYNC.S ;  /* 0x00000000000073c6 */ /* 0x000e360000000000 */
[----:B0-----:R0:W1:Y:S01]  /*0250*/  SYNCS.EXCH.64 URZ, [UR8], UR4 ;  /* 0x00000004083f75b2 */ /* 0x0010620008000100 */
[----:B------:R0:W2:Y:S01]  /*0260*/  SYNCS.EXCH.64 URZ, [UR8+0x90], UR6 ;  /* 0x00009006083f75b2 */ /* 0x0000a20008000100 */
[----:B------:R0:W3:Y:S01]  /*0270*/  SYNCS.EXCH.64 URZ, [UR8+0x8], UR4 ;  /* 0x00000804083f75b2 */ /* 0x0000e20008000100 */
[----:B------:R0:W4:Y:S01]  /*0280*/  SYNCS.EXCH.64 URZ, [UR8+0x98], UR6 ;  /* 0x00009806083f75b2 */ /* 0x0001220008000100 */
[----:B------:R0:W0:Y:S01]  /*0290*/  SYNCS.EXCH.64 URZ, [UR8+0x10], UR4 ;  /* 0x00001004083f75b2 */ /* 0x0000220008000100 */
        /* <DEDUP_REMOVED lines=31> */
[----:B-1234-:R-:W-:Y:S01]  /*0490*/  NOP ;  /* 0x0000000000007918 */ /* 0x01efe20000000000 */
.L_x_3:
[----:B0-----:R-:W-:Y:S05]  /*04a0*/  BSYNC B0 ;  /* 0x0000000000007941 */ /* 0x001fea0003800000 */
.L_x_2:
[----:B------:R-:W0:Y:S01]  /*04b0*/  SHFL.IDX PT, R0, R0, RZ, 0x1f ;  /* 0x00001fff00007589 */ /* 0x000e2200000e0000 */
[----:B------:R-:W-:Y:S01]  /*04c0*/  ELECT P0, URZ, PT ;  /* 0x00000000003f782f */ /* 0x000fe20003800000 */
[----:B------:R-:W1:Y:S01]  /*04d0*/  LDC R2, c[0x0][0x65c] ;  /* 0x00019700ff027b82 */ /* 0x000e620000000800 */
[----:B------:R-:W-:Y:S01]  /*04e0*/  SHF.R.S32.HI R6, RZ, 0x1f, R5 ;  /* 0x0000001fff067819 */ /* 0x000fe20000011405 */
[----:B------:R-:W2:Y:S01]  /*04f0*/  S2R R3, SR_CTAID.Y ;  /* 0x0000000000037919 */ /* 0x000ea20000002600 */
[----:B------:R-:W-:Y:S01]  /*0500*/  UMOV UR4, 0x20 ;  /* 0x0000002000047882 */ /* 0x000fe20000000000 */
[----:B------:R-:W-:Y:S01]  /*0510*/  ISETP.NE.AND P2, PT, R8, RZ, PT ;  /* 0x000000ff0800720c */ /* 0x000fe20003f45270 */
[----:B------:R-:W-:Y:S01]  /*0520*/  NOP ;  /* 0x0000000000007918 */ /* 0x000fe20000000000 */
[----:B------:R-:W3:Y:S01]  /*0530*/  S2R R4, SR_CTAID.X ;  /* 0x0000000000047919 */ /* 0x000ee20000002500 */
[----:B------:R-:W-:Y:S01]  /*0540*/  LEA.HI R6, R6, R5, RZ, 0x2 ;  /* 0x0000000506067211 */ /* 0x000fe200078f10ff */
[----:B------:R-:W-:Y:S01]  /*0550*/  NOP ;  /* 0x0000000000007918 */ /* 0x000fe20000000000 */
[----:B0-----:R-:W-:-:S02]  /*0560*/  ISETP.NE.OR P0, PT, R0, RZ, !P0 ;  /* 0x000000ff0000720c */ /* 0x001fc40004705670 */
[----:B-1----:R-:W-:-:S04]  /*0570*/  ISETP.NE.AND P3, PT, R2, 0x1, PT ;  /* 0x000000010200780c */ /* 0x002fc80003f65270 */
[----:B------:R-:W-:Y:S02]  /*0580*/  P2R R0, PR, RZ, 0x8 ;  /* 0x00000008ff007803 */ /* 0x000fe40000000000 */
[----:B------:R-:W-:-:S05]  /*0590*/  LOP3.LUT R0, R6, 0xfffffffc, RZ, 0xc0, !PT ;  /* 0xfffffffc06007812 */ /* 0x000fca00078ec0ff */
[----:B------:R-:W-:Y:S01]  /*05a0*/  VOTEU.ALL UP0, P0 ;  /* 0x00000000003f7886 */ /* 0x000fe20000000000 */
[----:B------:R-:W-:Y:S01]  /*05b0*/  IMAD.IADD R0, R5, 0x1, -R0 ;  /* 0x0000000105007824 */ /* 0x000fe200078e0a00 */
[----:B------:R-:W3:Y:S01]  /*05c0*/  @P3 LDC R17, c[0x0][0x10] ;  /* 0x00000400ff113b82 */ /* 0x000ee20000000800 */
[----:B------:R-:W-:Y:S01]  /*05d0*/  VOTEU.ALL UP1, P0 ;  /* 0x00000000003f7886 */ /* 0x000fe20000020000 */
[----:B--2---:R-:W-:Y:S01]  /*05e0*/  @P3 IMAD.MOV.U32 R6, RZ, RZ, R3 ;  /* 0x000000ffff063224 */ /* 0x004fe200078e0003 */
[----:B------:R-:W-:Y:S01]  /*05f0*/  @!UP0 UMOV UR6, 0x400 ;  /* 0x0000040000068882 */ /* 0x000fe20000000000 */
[----:B------:R-:W-:-:S04]  /*0600*/  @!UP0 UIADD3 UR4, -UR4, 0x100000, URZ ;  /* 0x0010000004048890 */ /* 0x000fc8000fffe13f */
[----:B------:R-:W-:Y:S02]  /*0610*/  @!UP0 USHF.L.U32 UR5, UR4, 0xb, URZ ;  /* 0x0000000b04058899 */ /* 0x000fe4000800063f */
[----:B------:R-:W-:Y:S01]  /*0620*/  @!UP0 USHF.L.U32 UR4, UR4, 0x1, URZ ;  /* 0x0000000104048899 */ /* 0x000fe2000800063f */
[----:B------:R-:W-:Y:S02]  /*0630*/  @P3 IMAD.MOV.U32 R7, RZ, RZ, RZ ;  /* 0x000000ffff073224 */ /* 0x000fe400078e00ff */
[----:B------:R-:W-:Y:S01]  /*0640*/  IMAD.MOV.U32 R5, RZ, RZ, RZ ;  /* 0x000000ffff057224 */ /* 0x000fe200078e00ff */
[----:B------:R-:W0:Y:S01]  /*0650*/  @!UP0 S2UR UR7, SR_CgaCtaId ;  /* 0x00000000000789c3 */ /* 0x000e220000008800 */
[----:B------:R-:W-:-:S07]  /*0660*/  @P3 IMAD.MOV.U32 R11, RZ, RZ, RZ ;  /* 0x000000ffff0b3224 */ /* 0x000fce00078e00ff */
[----:B------:R-:W1:Y:S01]  /*0670*/  @!P3 LDC R9, c[0x0][0xc] ;  /* 0x00000300ff09bb82 */ /* 0x000e620000000800 */
[----:B---3--:R-:W-:-:S04]  /*0680*/  @P3 IMAD.WIDE.U32 R16, R4, R17, R6 ;  /* 0x0000001104103225 */ /* 0x008fc800078e0006 */
[----:B------:R-:W-:Y:S01]  /*0690*/  @P3 IMAD.IADD R17, R17, 0x1, R11 ;  /* 0x0000000111113824 */ /* 0x000fe200078e020b */
[----:B0-----:R-:W-:Y:S01]  /*06a0*/  @!UP0 ULEA UR6, UR7, UR6, 0x18 ;  /* 0x0000000607068291 */ /* 0x001fe2000f8ec03f */
[----:B------:R-:W-:Y:S01]  /*06b0*/  VOTEU.ALL UP0, P0 ;  /* 0x00000000003f7886 */ /* 0x000fe20000000000 */
[----:B------:R-:W-:-:S04]  /*06c0*/  ISETP.NE.AND P0, PT, R0, 0x3, PT ;  /* 0x000000030000780c */ /* 0x000fc80003f05270 */
[----:B------:R-:W-:Y:S01]  /*06d0*/  ISETP.EQ.OR P0, PT, R0, RZ, !P0 ;  /* 0x000000ff0000720c */ /* 0x000fe20004702670 */
[----:B-1----:R-:W-:-:S03]  /*06e0*/  @!P3 IMAD.WIDE.U32 R6, R9, R3, R4 ;  /* 0x000000030906b225 */ /* 0x002fc600078e0004 */
[C---:B------:R-:W-:Y:S01]  /*06f0*/  ISETP.EQ.AND P0, PT, R8.reuse, RZ, P0 ;  /* 0x000000ff0800720c */ /* 0x040fe20000702270 */
[----:B------:R-:W-:Y:S01]  /*0700*/  VIADD R8, R8, 0xffffffff ;  /* 0xffffffff08087836 */ /* 0x000fe20000000000 */
[----:B------:R-:W0:Y:S02]  /*0710*/  FENCE.VIEW.ASYNC.S ;  /* 0x00000000000073c6 */ /* 0x000e240000000000 */
[----:B0-----:R0:W1:Y:S01]  /*0720*/  @!UP0 SYNCS.EXCH.64 URZ, [UR6+0x130], UR4 ;  /* 0x00013004063f85b2 */ /* 0x0010620008000100 */
[----:B------:R-:W-:Y:S01]  /*0730*/  @!P3 IMAD.MOV.U32 R16, RZ, RZ, R6 ;  /* 0x000000ffff10b224 */ /* 0x000fe200078e0006 */
[----:B------:R-:W-:Y:S01]  /*0740*/  SEL R19, RZ, 0x1, !P0 ;  /* 0x00000001ff137807 */ /* 0x000fe20004000000 */
[----:B------:R-:W-:Y:S01]  /*0750*/  @!P3 IMAD.MOV.U32 R17, RZ, RZ, R7 ;  /* 0x000000ffff11b224 */ /* 0x000fe200078e0007 */
[----:B------:R-:W-:-:S04]  /*0760*/  ISETP.GE.U32.AND P1, PT, R8, 0x2, PT ;  /* 0x000000020800780c */ /* 0x000fc80003f26070 */
[----:B------:R-:W-:Y:S01]  /*0770*/  SEL R19, R19, 0x2, P1 ;  /* 0x0000000213137807 */ /* 0x000fe20000800000 */
[----:B------:R0:W1:Y:S01]  /*0780*/  @!UP1 SYNCS.EXCH.64 URZ, [UR6+0x138], UR4 ;  /* 0x00013804063f95b2 */ /* 0x0000620008000100 */
[----:B------:R-:W-:Y:S01]  /*0790*/  NOP ;  /* 0x0000000000007918 */ /* 0x000fe20000000000 */
[----:B-1----:R-:W-:Y:S06]  /*07a0*/  BAR.SYNC.DEFER_BLOCKING 0x0 ;  /* 0x0000000000007b1d */ /* 0x002fec0000010000 */
[----:B------:R-:W-:Y:S05]  /*07b0*/  @!P2 BRA `(.L_x_4) ;  /* 0x0000007c00f4a947 */ /* 0x000fea0003800000 */
[----:B------:R-:W-:-:S13]  /*07c0*/  ISETP.GT.U32.AND P0, PT, R8, 0x1, PT ;  /* 0x000000010800780c */ /* 0x000fda0003f04070 */
[----:B0-----:R-:W-:Y:S05]  /*07d0*/  @P0 EXIT ;  /* 0x000000000000094d */ /* 0x001fea0003800000 */
[----:B------:R-:W-:Y:S01]  /*07e0*/  ULDC.64 UR4, c[0x0][0x650] ;  /* 0x0001940000047ab9 */ /* 0x000fe20000000a00 */
[----:B------:R-:W-:Y:S01]  /*07f0*/  PRMT R0, RZ, 0x7610, R0 ;  /* 0x00007610ff007816 */ /* 0x000fe20000000000 */
[----:B------:R-:W-:Y:S01]  /*0800*/  IMAD.MOV.U32 R152, RZ, RZ, -0x1 ;  /* 0xffffffffff987424 */ /* 0x000fe200078e00ff */
[----:B------:R-:W-:Y:S01]  /*0810*/  ISETP.GE.U32.AND P0, PT, R16, UR4, PT ;  /* 0x0000000410007c0c */ /* 0x000fe2000bf06070 */
[----:B------:R-:W-:Y:S02]  /*0820*/  IMAD.MOV.U32 R23, RZ, RZ, -0x1 ;  /* 0xffffffffff177424 */ /* 0x000fe400078e00ff */
[----:B------:R-:W-:Y:S01]  /*0830*/  IMAD.MOV.U32 R22, RZ, RZ, -0x1 ;  /* 0xffffffffff167424 */ /* 0x000fe200078e00ff */
[----:B------:R-:W-:-:S13]  /*0840*/  ISETP.GE.U32.AND.EX P0, PT, R17, UR5, PT, P0 ;  /* 0x0000000511007c0c */ /* 0x000fda000bf06100 */
[----:B------:R-:W-:Y:S05]  /*0850*/  @P0 BRA `(.L_x_5) ;  /* 0x0000000400580947 */ /* 0x000fea0003800000 */
[----:B------:R-:W0:Y:S01]  /*0860*/  LDC.64 R14, c[0x0][0x628] ;  /* 0x00018a00ff0e7b82 */ /* 0x000e220000000a00 */
[----:B------:R-:W-:Y:S02]  /*0870*/  IMAD.MOV.U32 R6, RZ, RZ, R16 ;  /* 0x000000ffff067224 */ /* 0x000fe400078e0010 */
[----:B------:R-:W-:-:S05]  /*0880*/  IMAD.MOV.U32 R7, RZ, RZ, R17 ;  /* 0x000000ffff077224 */ /* 0x000fca00078e0011 */
[----:B------:R-:W1:Y:S08]  /*0890*/  LDC R0, c[0x0][0x630] ;  /* 0x00018c00ff007b82 */ /* 0x000e700000000800 */
[----:B------:R-:W2:Y:S01]  /*08a0*/  LDC.64 R20, c[0x0][0x620] ;  /* 0x00018800ff147b82 */ /* 0x000ea20000000a00 */
[----:B0-----:R-:W-:-:S04]  /*08b0*/  ISETP.NE.U32.AND P0, PT, R14, RZ, PT ;  /* 0x000000ff0e00720c */ /* 0x001fc80003f05070 */
[----:B------:R-:W-:-:S13]  /*08c0*/  ISETP.NE.AND.EX P0, PT, R15, RZ, PT, P0 ;  /* 0x000000ff0f00720c */ /* 0x000fda0003f05300 */
[----:B-12---:R-:W-:Y:S05]  /*08d0*/  @!P0 BRA `(.L_x_6) ;  /* 0x0000000000288947 */ /* 0x006fea0003800000 */
[----:B------:R-:W0:Y:S02]  /*08e0*/  LDC R11, c[0x0][0x634] ;  /* 0x00018d00ff0b7b82 */ /* 0x000e240000000800 */
[----:B0-----:R-:W-:-:S05]  /*08f0*/  IADD3 R11, P0, R16, R11, RZ ;  /* 0x0000000b100b7210 */ /* 0x001fca0007f1e0ff */
[----:B------:R-:W-:-:S04]  /*0900*/  IMAD.X R13, RZ, RZ, R17, P0 ;  /* 0x000000ffff0d7224 */ /* 0x000fc800000e0611 */
[----:B------:R-:W-:-:S04]  /*0910*/  IMAD.WIDE.U32 R6, R13, R14, RZ ;  /* 0x0000000e0d067225 */ /* 0x000fc800078e00ff */
[----:B------:R-:W-:-:S04]  /*0920*/  IMAD.WIDE.U32 R8, P0, R11, R15, R6 ;  /* 0x0000000f0b087225 */ /* 0x000fc80007800006 */
[----:B------:R-:W-:-:S04]  /*0930*/  IMAD.WIDE.U32 R6, R11, R14, RZ ;  /* 0x0000000e0b067225 */ /* 0x000fc800078e00ff */
[----:B------:R-:W-:Y:S01]  /*0940*/  IMAD.X R11, RZ, RZ, RZ, P0 ;  /* 0x000000ffff0b7224 */ /* 0x000fe200000e06ff */
[----:B------:R-:W-:Y:S01]  /*0950*/  IADD3 RZ, P0, R7, R8, RZ ;  /* 0x0000000807ff7210 */ /* 0x000fe20007f1e0ff */
[----:B------:R-:W-:-:S04]  /*0960*/  IMAD.MOV.U32 R10, RZ, RZ, R9 ;  /* 0x000000ffff0a7224 */ /* 0x000fc800078e0009 */
[----:B------:R-:W-:-:S08]  /*0970*/  IMAD.WIDE.U32.X R6, R13, R15, R10, P0 ;  /* 0x0000000f0d067225 */ /* 0x000fd000000e040a */
.L_x_6:
[-CC-:B------:R-:W-:Y:S01]  /*0980*/  SHF.R.U64 R25, R6, R0.reuse, R7.reuse ;  /* 0x0000000006197219 */ /* 0x180fe20000001207 */
[----:B------:R-:W0:Y:S01]  /*0990*/  LDC R10, c[0x0][0x618] ;  /* 0x00018600ff0a7b82 */ /* 0x000e220000000800 */
[----:B------:R-:W-:Y:S01]  /*09a0*/  SHF.R.U32.HI R5, RZ, R0, R7 ;  /* 0x00000000ff057219 */ /* 0x000fe20000011607 */
[----:B------:R-:W-:Y:S01]  /*09b0*/  ULDC UR4, c[0x0][0x150] ;  /* 0x0000540000047ab9 */ /* 0x000fe20000000800 */
[----:B------:R-:W-:Y:S02]  /*09c0*/  IADD3 R9, P0, RZ, -R25, RZ ;  /* 0x80000019ff097210 */ /* 0x000fe40007f1e0ff */
[----:B------:R-:W-:-:S03]  /*09d0*/  I2FP.F32.U32 R0, R4 ;  /* 0x0000000400007245 */ /* 0x000fc60000201000 */
[----:B------:R-:W1:Y:S01]  /*09e0*/  LDC.64 R26, c[0x0][0x640] ;  /* 0x00019000ff1a7b82 */ /* 0x000e620000000a00 */
[----:B------:R-:W-:Y:S02]  /*09f0*/  IMAD.X R11, RZ, RZ, ~R5, P0 ;  /* 0x000000ffff0b7224 */ /* 0x000fe400000e0e05 */
[----:B------:R-:W-:Y:S01]  /*0a00*/  FMUL R0, R0, UR4 ;  /* 0x0000000400007c20 */ /* 0x000fe20008400000 */
[----:B------:R-:W-:Y:S01]  /*0a10*/  IMAD.WIDE.U32 R6, R9, R20, R16 ;  /* 0x0000001409067225 */ /* 0x000fe200078e0010 */
[----:B------:R-:W-:-:S03]  /*0a20*/  ULDC UR4, c[0x0][0x154] ;  /* 0x0000550000047ab9 */ /* 0x000fc60000000800 */
[----:B------:R-:W-:Y:S01]  /*0a30*/  IMAD R8, R11, R20, RZ ;  /* 0x000000140b087224 */ /* 0x000fe200078e02ff */
[----:B------:R-:W2:Y:S01]  /*0a40*/  LDC R5, c[0x0][0x144] ;  /* 0x00005100ff057b82 */ /* 0x000ea20000000800 */
[----:B------:R-:W3:Y:S02]  /*0a50*/  F2I.U32.TRUNC.NTZ R0, R0 ;  /* 0x0000000000007305 */ /* 0x000ee4000020f000 */
[----:B------:R-:W-:-:S04]  /*0a60*/  IMAD R9, R9, R21, R8 ;  /* 0x0000001509097224 */ /* 0x000fc800078e0208 */
[----:B------:R-:W-:Y:S01]  /*0a70*/  IMAD.IADD R7, R7, 0x1, R9 ;  /* 0x0000000107077824 */ /* 0x000fe200078e0209 */
[----:B------:R-:W4:Y:S01]  /*0a80*/  LDC R12, c[0x0][0x608] ;  /* 0x00018200ff0c7b82 */ /* 0x000f220000000800 */
[----:B------:R-:W-:-:S03]  /*0a90*/  IMAD.MOV.U32 R9, RZ, RZ, -0x1 ;  /* 0xffffffffff097424 */ /* 0x000fc600078e00ff */
[-CC-:B0-----:R-:W-:Y:S02]  /*0aa0*/  SHF.R.U64 R20, R6, R10.reuse, R7.reuse ;  /* 0x0000000a06147219 */ /* 0x181fe40000001207 */
[----:B------:R-:W-:Y:S02]  /*0ab0*/  I2FP.F32.U32 R6, R3 ;  /* 0x0000000300067245 */ /* 0x000fe40000201000 */
[----:B------:R-:W0:Y:S01]  /*0ac0*/  LDC R24, c[0x0][0x658] ;  /* 0x00019600ff187b82 */ /* 0x000e220000000800 */
[----:B-1----:R-:W-:Y:S01]  /*0ad0*/  ISETP.NE.U32.AND P0, PT, R26, RZ, PT ;  /* 0x000000ff1a00720c */ /* 0x002fe20003f05070 */
[----:B---3--:R-:W-:Y:S01]  /*0ae0*/  IMAD.MOV R8, RZ, RZ, -R0 ;  /* 0x000000ffff087224 */ /* 0x008fe200078e0a00 */
[----:B------:R-:W-:Y:S01]  /*0af0*/  SHF.R.U32.HI R7, RZ, R10, R7 ;  /* 0x0000000aff077219 */ /* 0x000fe20000011607 */
[----:B------:R-:W-:Y:S01]  /*0b00*/  FMUL R6, R6, UR4 ;  /* 0x0000000406067c20 */ /* 0x000fe20008400000 */
[----:B------:R-:W-:-:S03]  /*0b10*/  ISETP.NE.AND.EX P0, PT, R27, RZ, PT, P0 ;  /* 0x000000ff1b00720c */ /* 0x000fc60003f05300 */
[----:B------:R-:W1:Y:S01]  /*0b20*/  LDC R14, c[0x0][0x148] ;  /* 0x00005200ff0e7b82 */ /* 0x000e620000000800 */
[----:B--2---:R-:W-:-:S07]  /*0b30*/  IMAD R0, R5, R8, R4 ;  /* 0x0000000805007224 */ /* 0x004fce00078e0204 */
[----:B------:R-:W2:Y:S01]  /*0b40*/  LDC R22, c[0x0][0x600] ;  /* 0x00018000ff167b82 */ /* 0x000ea20000000800 */
[-CC-:B----4-:R-:W-:Y:S02]  /*0b50*/  SHF.R.U64 R28, R20, R12.reuse, R7.reuse ;  /* 0x0000000c141c7219 */ /* 0x190fe40000001207 */
[----:B------:R-:W-:Y:S01]  /*0b60*/  SHF.R.U32.HI R5, RZ, R12, R7 ;  /* 0x0000000cff057219 */ /* 0x000fe20000011607 */
[----:B------:R-:W-:Y:S01]  /*0b70*/  IMAD.MOV.U32 R7, RZ, RZ, 0x1 ;  /* 0x00000001ff077424 */ /* 0x000fe200078e00ff */
[----:B------:R3:W4:Y:S03]  /*0b80*/  F2I.U32.TRUNC.NTZ R12, R6 ;  /* 0x00000006000c7305 */ /* 0x000726000020f000 */
[----:B------:R-:W1:Y:S01]  /*0b90*/  LDC R15, c[0x0][0x648] ;  /* 0x00019200ff0f7b82 */ /* 0x000e620000000800 */
[-C--:B0-----:R-:W-:Y:S02]  /*0ba0*/  SHF.L.U32 R4, R9, R24.reuse, RZ ;  /* 0x0000001809047219 */ /* 0x081fe400000006ff */
[----:B------:R-:W-:-:S02]  /*0bb0*/  SHF.R.U64 R30, R28, R24, R5 ;  /* 0x000000181c1e7219 */ /* 0x000fc40000001205 */
[----:B------:R-:W-:Y:S02]  /*0bc0*/  LOP3.LUT R11, RZ, R4, RZ, 0x33, !PT ;  /* 0x00000004ff0b7212 */ /* 0x000fe400078e33ff */
[-C--:B------:R-:W-:Y:S01]  /*0bd0*/  SHF.R.U32.HI R5, RZ, R24.reuse, R5 ;  /* 0x00000018ff057219 */ /* 0x080fe20000011605 */
[----:B------:R-:W0:Y:S01]  /*0be0*/  LDC R21, c[0x0][0x638] ;  /* 0x00018e00ff157b82 */ /* 0x000e220000000800 */
[----:B------:R-:W-:Y:S01]  /*0bf0*/  SHF.L.U32 R10, R7, R24, RZ ;  /* 0x00000018070a7219 */ /* 0x000fe200000006ff */
[----:B------:R-:W-:-:S06]  /*0c00*/  IMAD.MOV.U32 R4, RZ, RZ, R30 ;  /* 0x000000ffff047224 */ /* 0x000fcc00078e001e */
[----:B------:R-:W0:Y:S01]  /*0c10*/  LDC R152, c[0x0][0x610] ;  /* 0x00018400ff987b82 */ /* 0x000e220000000800 */
[----:B---34-:R-:W-:Y:S05]  /*0c20*/  @!P0 BRA `(.L_x_7) ;  /* 0x0000000000288947 */ /* 0x018fea0003800000 */
[----:B------:R-:W3:Y:S02]  /*0c30*/  LDC R9, c[0x0][0x64c] ;  /* 0x00019300ff097b82 */ /* 0x000ee40000000800 */
[----:B---3--:R-:W-:-:S05]  /*0c40*/  IADD3 R9, P0, R30, R9, RZ ;  /* 0x000000091e097210 */ /* 0x008fca0007f1e0ff */
        /* <DEDUP_REMOVED lines=8> */
.L_x_7:
[----:B-1----:R-:W-:Y:S01]  /*0cd0*/  SHF.R.U64 R4, R4, R15, R5 ;  /* 0x0000000f04047219 */ /* 0x002fe20000001205 */
[----:B--2---:R-:W-:Y:S01]  /*0ce0*/  VIADD R5, R22, 0xffffffff ;  /* 0xffffffff16057836 */ /* 0x004fe20000000000 */
[----:B------:R-:W-:Y:S01]  /*0cf0*/  LOP3.LUT R11, R28, R11, RZ, 0xc0, !PT ;  /* 0x0000000b1c0b7212 */ /* 0x000fe200078ec0ff */
[----:B------:R-:W-:Y:S02]  /*0d00*/  IMAD.MOV R12, RZ, RZ, -R12 ;  /* 0x000000ffff0c7224 */ /* 0x000fe400078e0a0c */
[----:B------:R-:W-:Y:S01]  /*0d10*/  IMAD.MOV R6, RZ, RZ, -R4 ;  /* 0x000000ffff067224 */ /* 0x000fe200078e0a04 */
[----:B------:R-:W-:Y:S01]  /*0d20*/  LOP3.LUT R5, R20, R5, RZ, 0xc0, !PT ;  /* 0x0000000514057212 */ /* 0x000fe200078ec0ff */
[----:B------:R-:W-:Y:S02]  /*0d30*/  @P3 IMAD R0, R14, R12, R3 ;  /* 0x0000000c0e003224 */ /* 0x000fe400078e0203 */
[----:B------:R-:W-:Y:S02]  /*0d40*/  IMAD R11, R10, R4, R11 ;  /* 0x000000040a0b7224 */ /* 0x000fe400078e020b */
[----:B0-----:R-:W-:-:S02]  /*0d50*/  IMAD R3, R6, R21, R30 ;  /* 0x0000001506037224 */ /* 0x001fc400078e021e */
[----:B------:R-:W-:Y:S02]  /*0d60*/  IMAD R152, R11, R152, R0 ;  /* 0x000000980b987224 */ /* 0x000fe400078e0200 */
[----:B------:R-:W-:Y:S02]  /*0d70*/  IMAD R3, R3, R22, R5 ;  /* 0x0000001603037224 */ /* 0x000fe400078e0205 */
[----:B------:R-:W-:Y:S02]  /*0d80*/  IMAD.MOV.U32 R0, RZ, RZ, 0x1 ;  /* 0x00000001ff007424 */ /* 0x000fe400078e00ff */
[----:B------:R-:W-:Y:S01]  /*0d90*/  IMAD.MOV.U32 R22, RZ, RZ, R25 ;  /* 0x000000ffff167224 */ /* 0x000fe200078e0019 */
[----:B------:R-:W-:Y:S02]  /*0da0*/  SEL R23, R3, R152, !P3 ;  /* 0x0000009803177207 */ /* 0x000fe40005800000 */
[----:B------:R-:W-:-:S07]  /*0db0*/  SEL R152, R152, R3, !P3 ;  /* 0x0000000398987207 */ /* 0x000fce0005800000 */
.L_x_5:
[----:B------:R-:W-:-:S08]  /*0dc0*/  NOP ;  /* 0x0000000000007918 */ /* 0x000fd00000000000 */
[----:B------:R-:W0:Y:S02]  /*0dd0*/  USETMAXREG.TRY_ALLOC.CTAPOOL UP0, 0xe8 ;  /* 0x000000e8000079c8 */ /* 0x000e240008000600 */
[----:B0-----:R-:W-:-:S13]  /*0de0*/  PLOP3.LUT P0, PT, PT, PT, UP0, 0x80, 0x0 ;  /* 0x000000000000781c */ /* 0x001fda0003f0f008 */
[----:B------:R-:W-:Y:S05]  /*0df0*/  @!P0 BRA `(.L_x_5) ;  /* 0xfffffffc00f08947 */ /* 0x000fea000383ffff */
[----:B------:R-:W-:Y:S01]  /*0e00*/  ULDC.64 UR4, c[0x0][0x598] ;  /* 0x0001660000047ab9 */ /* 0x000fe20000000a00 */
[----:B------:R-:W-:Y:S01]  /*0e10*/  ULDC.64 UR36, c[0x0][0x208] ;  /* 0x0000820000247ab9 */ /* 0x000fe20000000a00 */
[----:B------:R-:W-:-:S04]  /*0e20*/  ISETP.NE.U32.AND P0, PT, RZ, UR4, PT ;  /* 0x00000004ff007c0c */ /* 0x000fc8000bf05070 */
[----:B------:R-:W-:-:S13]  /*0e30*/  ISETP.NE.AND.EX P0, PT, RZ, UR5, PT, P0 ;  /* 0x00000005ff007c0c */ /* 0x000fda000bf05300 */
[----:B------:R-:W-:Y:S05]  /*0e40*/  @!P0 BRA `(.L_x_8) ;  /* 0x00000000001c8947 */ /* 0x000fea0003800000 */
[----:B------:R-:W0:Y:S02]  /*0e50*/  LDC.64 R4, c[0x0][0x598] ;  /* 0x00016600ff047b82 */ /* 0x000e240000000a00 */
[----:B0-----:R-:W2:Y:S02]  /*0e60*/  LDG.E.64 R4, desc[UR36][R4.64] ;  /* 0x0000002404047981 */ /* 0x001ea4000c1e1b00 */
[----:B--2---:R-:W-:-:S04]  /*0e70*/  ISETP.NE.U32.AND P0, PT, R4, RZ, PT ;  /* 0x000000ff0400720c */ /* 0x004fc80003f05070 */
[----:B------:R-:W-:-:S13]  /*0e80*/  ISETP.NE.AND.EX P0, PT, R5, RZ, PT, P0 ;  /* 0x000000ff0500720c */ /* 0x000fda0003f05300 */
[----:B------:R-:W-:Y:S05]  /*0e90*/  @!P0 BRA `(.L_x_8) ;  /* 0x0000000000088947 */ /* 0x000fea0003800000 */
[----:B------:R0:W5:Y:S01]  /*0ea0*/  LD.E R153, desc[UR36][R4.64] ;  /* 0x0000002404997980 */ /* 0x000162000c101900 */
[----:B------:R-:W-:Y:S05]  /*0eb0*/  BRA `(.L_x_9) ;  /* 0x0000000000247947 */ /* 0x000fea0003800000 */
.L_x_8:
[----:B------:R-:W-:Y:S02]  /*0ec0*/  ULDC.64 UR4, c[0x0][0x588] ;  /* 0x0001620000047ab9 */ /* 0x000fe40000000a00 */
[----:B------:R-:W-:-:S04]  /*0ed0*/  ISETP.NE.U32.AND P0, PT, RZ, UR4, PT ;  /* 0x00000004ff007c0c */ /* 0x000fc8000bf05070 */
[----:B------:R-:W-:-:S13]  /*0ee0*/  ISETP.NE.AND.EX P0, PT, RZ, UR5, PT, P0 ;  /* 0x00000005ff007c0c */ /* 0x000fda000bf05300 */
[----:B------:R-:W-:Y:S05]  /*0ef0*/  @!P0 BRA `(.L_x_10) ;  /* 0x00000000000c8947 */ /* 0x000fea0003800000 */
[----:B------:R-:W0:Y:S02]  /*0f00*/  LDC.64 R4, c[0x0][0x588] ;  /* 0x00016200ff047b82 */ /* 0x000e240000000a00 */
[----:B0-----:R1:W5:Y:S01]  /*0f10*/  LDG.E R153, desc[UR36][R4.64] ;  /* 0x0000002404997981 */ /* 0x001362000c1e1900 */
[----:B------:R-:W-:Y:S05]  /*0f20*/  BRA `(.L_x_9) ;  /* 0x0000000000087947 */ /* 0x000fea0003800000 */
.L_x_10:
[----:B------:R-:W-:Y:S02]  /*0f30*/  ULDC UR4, c[0x0][0x580] ;  /* 0x0001600000047ab9 */ /* 0x000fe40000000800 */
[----:B------:R-:W-:-:S07]  /*0f40*/  IMAD.U32 R153, RZ, RZ, UR4 ;  /* 0x00000004ff997e24 */ /* 0x000fce000f8e00ff */
.L_x_9:
[----:B------:R-:W-:Y:S02]  /*0f50*/  ULDC.64 UR4, c[0x0][0x5a0] ;  /* 0x0001680000047ab9 */ /* 0x000fe40000000a00 */
[----:B------:R-:W-:-:S04]  /*0f60*/  ISETP.NE.U32.AND P0, PT, RZ, UR4, PT ;  /* 0x00000004ff007c0c */ /* 0x000fc8000bf05070 */
[----:B------:R-:W-:-:S13]  /*0f70*/  ISETP.NE.AND.EX P0, PT, RZ, UR5, PT, P0 ;  /* 0x00000005ff007c0c */ /* 0x000fda000bf05300 */
[----:B------:R-:W-:Y:S05]  /*0f80*/  @!P0 BRA `(.L_x_11) ;  /* 0x00000000001c8947 */ /* 0x000fea0003800000 */
[----:B01----:R-:W0:Y:S02]  /*0f90*/  LDC.64 R4, c[0x0][0x5a0] ;  /* 0x00016800ff047b82 */ /* 0x003e240000000a00 */
[----:B0-----:R-:W2:Y:S02]  /*0fa0*/  LDG.E.64 R4, desc[UR36][R4.64] ;  /* 0x0000002404047981 */ /* 0x001ea4000c1e1b00 */
[----:B--2---:R-:W-:-:S04]  /*0fb0*/  ISETP.NE.U32.AND P0, PT, R4, RZ, PT ;  /* 0x000000ff0400720c */ /* 0x004fc80003f05070 */
[----:B------:R-:W-:-:S13]  /*0fc0*/  ISETP.NE.AND.EX P0, PT, R5, RZ, PT, P0 ;  /* 0x000000ff0500720c */ /* 0x000fda0003f05300 */
[----:B------:R-:W-:Y:S05]  /*0fd0*/  @!P0 BRA `(.L_x_11) ;  /* 0x0000000000088947 */ /* 0x000fea0003800000 */
[----:B------:R0:W5:Y:S01]  /*0fe0*/  LD.E R154, desc[UR36][R4.64] ;  /* 0x00000024049a7980 */ /* 0x000162000c101900 */
[----:B------:R-:W-:Y:S05]  /*0ff0*/  BRA `(.L_x_12) ;  /* 0x0000000000247947 */ /* 0x000fea0003800000 */
.L_x_11:
[----:B------:R-:W-:Y:S02]  /*1000*/  ULDC.64 UR4, c[0x0][0x590] ;  /* 0x0001640000047ab9 */ /* 0x000fe40000000a00 */
[----:B------:R-:W-:-:S04]  /*1010*/  ISETP.NE.U32.AND P0, PT, RZ, UR4, PT ;  /* 0x00000004ff007c0c */ /* 0x000fc8000bf05070 */
[----:B------:R-:W-:-:S13]  /*1020*/  ISETP.NE.AND.EX P0, PT, RZ, UR5, PT, P0 ;  /* 0x00000005ff007c0c */ /* 0x000fda000bf05300 */
[----:B------:R-:W-:Y:S05]  /*1030*/  @!P0 BRA `(.L_x_13) ;  /* 0x00000000000c8947 */ /* 0x000fea0003800000 */
[----:B------:R-:W2:Y:S02]  /*1040*/  LDC.64 R154, c[0x0][0x590] ;  /* 0x00016400ff9a7b82 */ /* 0x000ea40000000a00 */
[----:B--2---:R2:W5:Y:S01]  /*1050*/  LDG.E R154, desc[UR36][R154.64] ;  /* 0x000000249a9a7981 */ /* 0x004562000c1e1900 */
[----:B------:R-:W-:Y:S05]  /*1060*/  BRA `(.L_x_12) ;  /* 0x0000000000087947 */ /* 0x000fea0003800000 */
.L_x_13:
[----:B------:R-:W-:Y:S02]  /*1070*/  ULDC UR4, c[0x0][0x584] ;  /* 0x0001610000047ab9 */ /* 0x000fe40000000800 */
[----:B------:R-:W-:-:S07]  /*1080*/  IMAD.U32 R154, RZ, RZ, UR4 ;  /* 0x00000004ff9a7e24 */ /* 0x000fce000f8e00ff */
.L_x_12:
[----:B------:R-:W-:-:S13]  /*1090*/  LOP3.LUT P0, RZ, R0, 0xff, RZ, 0xc0, !PT ;  /* 0x000000ff00ff7812 */ /* 0x000fda000780c0ff */
[----:B------:R-:W-:Y:S05]  /*10a0*/  @!P0 EXIT ;  /* 0x000000000000894d */ /* 0x000fea0003800000 */
[----:B------:R-:W-:Y:S01]  /*10b0*/  ULDC UR4, c[0x0][0x28c] ;  /* 0x0000a30000047ab9 */ /* 0x000fe20000000800 */
[----:B------:R-:W-:Y:S01]  /*10c0*/  UMOV UR38, URZ ;  /* 0x0000003f00267c82 */ /* 0x000fe20008000000 */
[----:B------:R-:W-:Y:S01]  /*10d0*/  UIADD3 UR4, UR4, 0x1f, URZ ;  /* 0x0000001f04047890 */ /* 0x000fe2000fffe03f */
[----:B------:R-:W-:-:S03]  /*10e0*/  UMOV UR39, URZ ;  /* 0x0000003f00277c82 */ /* 0x000fc60008000000 */
[----:B------:R-:W-:-:S04]  /*10f0*/  USHF.R.S32.HI UR5, URZ, 0x1f, UR4 ;  /* 0x0000001f3f057899 */ /* 0x000fc80008011404 */
[----:B------:R-:W-:-:S04]  /*1100*/  ULEA.HI UR5, UR5, UR4, URZ, 0x5 ;  /* 0x0000000405057291 */ /* 0x000fc8000f8f283f */
[----:B------:R-:W-:-:S12]  /*1110*/  USHF.R.S32.HI UR40, URZ, 0x5, UR5 ;  /* 0x000000053f287899 */ /* 0x000fd80008011405 */
.L_x_291:
[----:B------:R-:W-:Y:S01]  /*1120*/  LOP3.LUT R0, R18, 0x80, RZ, 0xc0, !PT ;  /* 0x0000008012007812 */ /* 0x000fe200078ec0ff */
[----:B------:R-:W3:Y:S01]  /*1130*/  S2UR UR7, SR_CgaCtaId ;  /* 0x00000000000779c3 */ /* 0x000ee20000008800 */
[----:B------:R-:W-:Y:S02]  /*1140*/  UMOV UR6, 0x400 ;  /* 0x0000040000067882 */ /* 0x000fe40000000000 */
[----:B------:R-:W-:-:S06]  /*1150*/  SHF.R.U32.HI R0, RZ, 0x7, R0 ;  /* 0x00000007ff007819 */ /* 0x000fcc0000011600 */
[----:B----4-:R-:W4:Y:S01]  /*1160*/  SHFL.IDX PT, R0, R0, RZ, 0x1f ;  /* 0x00001fff00007589 */ /* 0x010f2200000e0000 */
[----:B---3--:R-:W-:Y:S01]  /*1170*/  ULEA UR6, UR7, UR6, 0x18 ;  /* 0x0000000607067291 */ /* 0x008fe2000f8ec03f */
[----:B----4-:R-:W-:-:S13]  /*1180*/  R2UR UR4, R0 ;  /* 0x00000000000472ca */ /* 0x010fda00000e0000 */
[----:B------:R-:W-:-:S04]  /*1190*/  ULEA.HI UR5, UR4, UR4, URZ, 0x1 ;  /* 0x0000000404057291 */ /* 0x000fc8000f8f083f */
[----:B------:R-:W-:-:S04]  /*11a0*/  ULOP3.LUT UR5, UR5, 0x1ffffe, URZ, 0xc0, !UPT ;  /* 0x001ffffe05057892 */ /* 0x000fc8000f8ec03f */
[----:B------:R-:W-:-:S03]  /*11b0*/  UIADD3 UR5, UR4, -UR5, URZ ;  /* 0x8000000504057290 */ /* 0x000fc6000fffe03f */
[----:B------:R-:W-:Y:S01]  /*11c0*/  ULDC UR4, c[0x0][0x28c] ;  /* 0x0000a30000047ab9 */ /* 0x000fe20000000800 */
[----:B------:R-:W-:Y:S01]  /*11d0*/  ULEA UR5, UR5, UR6, 0xb ;  /* 0x0000000605057291 */ /* 0x000fe2000f8e583f */
[----:B------:R-:W-:-:S03]  /*11e0*/  ISETP.LT.AND P0, PT, RZ, UR4, PT ;  /* 0x00000004ff007c0c */ /* 0x000fc6000bf01270 */
[----:B------:R-:W-:-:S04]  /*11f0*/  UIADD3 UR5, UR5, 0x200, URZ ;  /* 0x0000020005057890 */ /* 0x000fc8000fffe03f */
[----:B------:R-:W-:-:S04]  /*1200*/  USHF.R.U32.HI UR5, URZ, 0x4, UR5 ;  /* 0x000000043f057899 */ /* 0x000fc80008011605 */
[----:B------:R-:W-:-:S04]  /*1210*/  ULOP3.LUT UR5, UR5, 0x3fff, URZ, 0xc0, !UPT ;  /* 0x00003fff05057892 */ /* 0x000fc8000f8ec03f */
[----:B------:R-:W-:Y:S01]  /*1220*/  ULOP3.LUT UR41, UR5, 0x10000, URZ, 0xfc, !UPT ;  /* 0x0001000005297892 */ /* 0x000fe2000f8efc3f */
[----:B01----:R-:W-:Y:S11]  /*1230*/  @P0 BRA `(.L_x_14) ;  /* 0x0000000000400947 */ /* 0x003ff60003800000 */
[----:B------:R-:W-:Y:S01]  /*1240*/  MOV R0, 0x0 ;  /* 0x0000000000007802 */ /* 0x000fe20000000f00 */
[----:B------:R-:W-:Y:S01]  /*1250*/  ULDC.64 UR4, c[0x4][0x68] ;  /* 0x01001a0000047ab9 */ /* 0x000fe20000000a00 */
[----:B------:R-:W-:Y:S01]  /*1260*/  ULDC.64 UR6, c[0x4][0x8] ;  /* 0x0100020000067ab9 */ /* 0x000fe20000000a00 */
[----:B01----:R-:W-:Y:S01]  /*1270*/  IMAD.U32 R4, RZ, RZ, UR4 ;  /* 0x00000004ff047e24 */ /* 0x003fe2000f8e00ff */
[----:B------:R0:W1:Y:S01]  /*1280*/  LDC.64 R14, c[0x4][R0] ;  /* 0x01000000000e7b82 */ /* 0x0000620000000a00 */
[----:B------:R-:W-:Y:S01]  /*1290*/  IMAD.U32 R5, RZ, RZ, UR5 ;  /* 0x00000005ff057e24 */ /* 0x000fe2000f8e00ff */
[----:B------:R-:W-:Y:S01]  /*12a0*/  ULDC.64 UR4, c[0x4][0x70] ;  /* 0x01001c0000047ab9 */ /* 0x000fe20000000a00 */
[----:B------:R-:W-:Y:S02]  /*12b0*/  IMAD.U32 R10, RZ, RZ, UR6 ;  /* 0x00000006ff0a7e24 */ /* 0x000fe4000f8e00ff */
[----:B------:R-:W-:Y:S02]  /*12c0*/  IMAD.U32 R6, RZ, RZ, UR4 ;  /* 0x00000004ff067e24 */ /* 0x000fe4000f8e00ff */
[----:B------:R-:W-:-:S02]  /*12d0*/  IMAD.U32 R7, RZ, RZ, UR5 ;  /* 0x00000005ff077e24 */ /* 0x000fc4000f8e00ff */
[----:B------:R-:W-:Y:S02]  /*12e0*/  IMAD.U32 R11, RZ, RZ, UR7 ;  /* 0x00000007ff0b7e24 */ /* 0x000fe4000f8e00ff */
[----:B------:R-:W-:Y:S02]  /*12f0*/  IMAD.MOV.U32 R8, RZ, RZ, 0x1e1 ;  /* 0x000001e1ff087424 */ /* 0x000fe400078e00ff */
[----:B------:R-:W-:Y:S02]  /*1300*/  IMAD.MOV.U32 R12, RZ, RZ, 0x1 ;  /* 0x00000001ff0c7424 */ /* 0x000fe400078e00ff */
[----:B0-----:R-:W-:-:S07]  /*1310*/  IMAD.MOV.U32 R13, RZ, RZ, RZ ;  /* 0x000000ffff0d7224 */ /* 0x001fce00078e00ff */
[----:B------:R-:W-:-:S07]  /*1320*/  LEPC R20, `(.L_x_14) ;  /* 0x000000001014794e */ /* 0x000fce0000000000 */
[----:B-12--5:R-:W-:Y:S05]  /*1330*/  CALL.ABS.NOINC R14 ;  /* 0x000000000e007343 */ /* 0x026fea0003c00000 */
.L_x_14:
[----:B------:R-:W-:-:S04]  /*1340*/  LOP3.LUT R0, R19, 0x1, RZ, 0xfc, !PT ;  /* 0x0000000113007812 */ /* 0x000fc800078efcff */
[----:B------:R-:W-:-:S13]  /*1350*/  ISETP.NE.AND P0, PT, R0, 0x3, PT ;  /* 0x000000030000780c */ /* 0x000fda0003f05270 */
[----:B------:R-:W-:Y:S05]  /*1360*/  @!P0 BRA `(.L_x_15) ;  /* 0x0000000000048947 */ /* 0x000fea0003800000 */
[----:B------:R-:W-:Y:S01]  /*1370*/  BPT.TRAP 0x1 ;  /* 0x000000040000795c */ /* 0x000fe20000300000 */
.L_x_15:
[----:B------:R-:W3:Y:S01]  /*1380*/  S2UR UR5, SR_CgaCtaId ;  /* 0x00000000000579c3 */ /* 0x000ee20000008800 */
[----:B------:R-:W-:Y:S01]  /*1390*/  UMOV UR4, 0x400 ;  /* 0x0000040000047882 */ /* 0x000fe20000000000 */
[----:B------:R-:W-:Y:S02]  /*13a0*/  IMAD.U32 R0, RZ, RZ, UR38 ;  /* 0x00000026ff007e24 */ /* 0x000fe4000f8e00ff */
[----:B------:R-:W-:-:S03]  /*13b0*/  IMAD.U32 R3, RZ, RZ, UR39 ;  /* 0x00000027ff037e24 */ /* 0x000fc6000f8e00ff */
[----:B------:R-:W-:Y:S01]  /*13c0*/  SHF.L.U32 R0, R0, 0x1f, RZ ;  /* 0x0000001f00007819 */ /* 0x000fe200000006ff */
[----:B---3--:R-:W-:-:S06]  /*13d0*/  ULEA UR4, UR5, UR4, 0x18 ;  /* 0x0000000405047291 */ /* 0x008fcc000f8ec03f */
[----:B------:R-:W-:-:S04]  /*13e0*/  IMAD.U32 R6, RZ, RZ, UR4 ;  /* 0x00000004ff067e24 */ /* 0x000fc8000f8e00ff */
[----:B------:R-:W-:-:S04]  /*13f0*/  IMAD R3, R3, 0x8, R6 ;  /* 0x0000000803037824 */ /* 0x000fc800078e0206 */
[----:B------:R3:W4:Y:S01]  /*1400*/  SYNCS.PHASECHK.TRANS64.TRYWAIT P1, [R3+URZ], R0 ;  /* 0x00000000030075a7 */ /* 0x000722000802017f */
[----:B------:R-:W-:Y:S05]  /*1410*/  @!P0 BRA `(.L_x_16) ;  /* 0x0000000000048947 */ /* 0x000fea0003800000 */
[----:B------:R-:W-:Y:S01]  /*1420*/  BPT.TRAP 0x1 ;  /* 0x000000040000795c */ /* 0x000fe20000300000 */
.L_x_16:
[----:B----4-:R-:W-:Y:S05]  /*1430*/  @P1 BRA `(.L_x_17) ;  /* 0x0000000000081947 */ /* 0x010fea0003800000 */
[----:B------:R-:W4:Y:S02]  /*1440*/  SYNCS.PHASECHK.TRANS64.TRYWAIT P1, [R3+URZ], R0 ;  /* 0x00000000030075a7 */ /* 0x000f24000802017f */
[----:B----4-:R-:W-:Y:S05]  /*1450*/  @!P1 BRA `(.L_x_18) ;  /* 0x0000009000509947 */ /* 0x010fea0003800000 */
.L_x_17:
[----:B------:R-:W-:-:S04]  /*1460*/  UISETP.LT.AND UP0, UPT, UR40, 0x1, UPT ;  /* 0x000000012800788c */ /* 0x000fc8000bf01270 */
[----:B------:R-:W-:-:S06]  /*1470*/  USEL UR4, UR40, 0x1, UP0 ;  /* 0x0000000128047887 */ /* 0x000fcc0008000000 */
[----:B---34-:R-:W-:Y:S01]  /*1480*/  IMAD.U32 R0, RZ, RZ, UR4 ;  /* 0x00000004ff007e24 */ /* 0x018fe2000f8e00ff */
[----:B------:R-:W-:Y:S05]  /*1490*/  WARPSYNC.ALL ;  /* 0x0000000000007948 */ /* 0x000fea0003800000 */
[----:B------:R-:W-:-:S04]  /*14a0*/  IADD3 R0, -R0, UR40, RZ ;  /* 0x0000002800007c10 */ /* 0x000fc8000fffe1ff */
[----:B------:R-:W-:Y:S02]  /*14b0*/  ISETP.GE.AND P1, PT, R0, 0x1, PT ;  /* 0x000000010000780c */ /* 0x000fe40003f26270 */
[----:B------:R-:W-:Y:S01]  /*14c0*/  R2UR UR4, R6 ;  /* 0x00000000060472ca */ /* 0x000fe200000e0000 */
[----:B------:R-:W-:Y:S01]  /*14d0*/  WARPGROUP.ARRIVE ;  /* 0x00000000000079c5 */ /* 0x000fe20000000000 */
[----:B------:R-:W-:Y:S01]  /*14e0*/  UMOV UR5, 0xc0000010 ;  /* 0xc000001000057882 */ /* 0x000fe20000000000 */
[----:B------:R-:W-:-:S10]  /*14f0*/  UMOV UR7, 0xc0000010 ;  /* 0xc000001000077882 */ /* 0x000fd40000000000 */
[----:B------:R-:W-:-:S04]  /*1500*/  UIADD3 UR4, UR4, 0x24200, URZ ;  /* 0x0002420004047890 */ /* 0x000fc8000fffe03f */
[----:B------:R-:W-:-:S04]  /*1510*/  USHF.R.U32.HI UR4, URZ, 0x4, UR4 ;  /* 0x000000043f047899 */ /* 0x000fc80008011604 */
[----:B------:R-:W-:-:S04]  /*1520*/  ULOP3.LUT UR4, UR4, 0x3fff, URZ, 0xc0, !UPT ;  /* 0x00003fff04047892 */ /* 0x000fc8000f8ec03f */
[----:B------:R-:W-:Y:S02]  /*1530*/  ULOP3.LUT UR9, UR4, 0x10000, URZ, 0xfc, !UPT ;  /* 0x0001000004097892 */ /* 0x000fe4000f8efc3f */
[----:B------:R-:W-:Y:S02]  /*1540*/  ULEA UR4, UR39, UR41, 0x9 ;  /* 0x0000002927047291 */ /* 0x000fe4000f8e483f */
[----:B------:R-:W-:-:S09]  /*1550*/  ULEA UR6, UR39, UR9, 0x8 ;  /* 0x0000000927067291 */ /* 0x000fd2000f8e403f */
[----:B------:R-:W-:Y:S01]  /*1560*/  IGMMA.64x128x32.S8.S8 R88, gdesc[UR4], RZ, !UPT, gsb0 ;  /* 0x03600000045879f1 */ /* 0x000fe2000c0410ff */
[----:B------:R-:W-:Y:S01]  /*1570*/  UIADD3 UR4, UR4, 0x100, URZ ;  /* 0x0000010004047890 */ /* 0x000fe2000fffe03f */
[----:B------:R-:W-:Y:S01]  /*1580*/  UMOV UR5, 0xc0000010 ;  /* 0xc000001000057882 */ /* 0x000fe20000000000 */
[----:B------:R-:W-:Y:S02]  /*1590*/  WARPGROUP.DEPBAR.LE gsb0, 0x0 ;  /* 0x00008000000079c5 */ /* 0x000fe40000010000 */
[----:B------:R-:W-:-:S06]  /*15a0*/  WARPGROUP.ARRIVE ;  /* 0x00000000000079c5 */ /* 0x000fcc0000000000 */
[----:B------:R-:W-:Y:S03]  /*15b0*/  IGMMA.64x128x32.S8.S8 R24, gdesc[UR4], RZ, !UPT, gsb0 ;  /* 0x03600000041879f1 */ /* 0x000fe6000c0410ff */
[----:B------:R-:W-:Y:S02]  /*15c0*/  WARPGROUP.DEPBAR.LE gsb0, 0x0 ;  /* 0x00008000000079c5 */ /* 0x000fe40000010000 */
[----:B------:R-:W-:Y:S05]  /*15d0*/  @!P1 BRA `(.L_x_19) ;  /* 0x0000000000d89947 */ /* 0x000fea0003800000 */
[----:B------:R-:W-:Y:S02]  /*15e0*/  UIADD3 UR4, UR39, 0x1, URZ ;  /* 0x0000000127047890 */ /* 0x000fe4000fffe03f */
[----:B------:R-:W-:Y:S02]  /*15f0*/  IMAD.U32 R3, RZ, RZ, UR39 ;  /* 0x00000027ff037e24 */ /* 0x000fe4000f8e00ff */
[----:B------:R-:W-:-:S04]  /*1600*/  UISETP.NE.AND UP0, UPT, UR4, 0x12, UPT ;  /* 0x000000120400788c */ /* 0x000fc8000bf05270 */
[----:B------:R-:W-:Y:S02]  /*1610*/  USEL UR5, URZ, 0x1, UP0 ;  /* 0x000000013f057887 */ /* 0x000fe40008000000 */
[----:B------:R-:W-:Y:S02]  /*1620*/  USEL UR8, UR4, URZ, UP0 ;  /* 0x0000003f04087287 */ /* 0x000fe40008000000 */
[----:B------:R-:W-:-:S06]  /*1630*/  ULOP3.LUT UR5, UR38, UR5, URZ, 0x3c, !UPT ;  /* 0x0000000526057292 */ /* 0x000fcc000f8e3c3f */
[----:B------:R-:W-:-:S07]  /*1640*/  IMAD.U32 R7, RZ, RZ, UR5 ;  /* 0x00000005ff077e24 */ /* 0x000fce000f8e00ff */
.L_x_26:
[----:B------:R-:W-:Y:S05]  /*1650*/  @!P0 BRA `(.L_x_20) ;  /* 0x0000000000048947 */ /* 0x000fea0003800000 */
[----:B------:R-:W-:Y:S01]  /*1660*/  BPT.TRAP 0x1 ;  /* 0x000000040000795c */ /* 0x000fe20000300000 */
.L_x_20:
[----:B------:R-:W3:Y:S01]  /*1670*/  S2UR UR5, SR_CgaCtaId ;  /* 0x00000000000579c3 */ /* 0x000ee20000008800 */
[----:B------:R-:W-:Y:S01]  /*1680*/  UMOV UR4, 0x400 ;  /* 0x0000040000047882 */ /* 0x000fe20000000000 */
[----:B01----:R-:W-:Y:S01]  /*1690*/  IMAD.U32 R5, RZ, RZ, UR8 ;  /* 0x00000008ff057e24 */ /* 0x003fe2000f8e00ff */
[----:B------:R-:W-:Y:S01]  /*16a0*/  SHF.L.U32 R4, R7, 0x1f, RZ ;  /* 0x0000001f07047819 */ /* 0x000fe200000006ff */
[----:B---3--:R-:W-:-:S06]  /*16b0*/  ULEA UR4, UR5, UR4, 0x18 ;  /* 0x0000000405047291 */ /* 0x008fcc000f8ec03f */
[----:B------:R-:W-:-:S04]  /*16c0*/  IMAD.U32 R6, RZ, RZ, UR4 ;  /* 0x00000004ff067e24 */ /* 0x000fc8000f8e00ff */
[----:B------:R-:W-:-:S04]  /*16d0*/  IMAD R5, R5, 0x8, R6 ;  /* 0x0000000805057824 */ /* 0x000fc800078e0206 */
[----:B------:R0:W1:Y:S01]  /*16e0*/  SYNCS.PHASECHK.TRANS64.TRYWAIT P1, [R5+URZ], R4 ;  /* 0x00000004050075a7 */ /* 0x000062000802017f */
[----:B------:R-:W-:Y:S05]  /*16f0*/  @!P0 BRA `(.L_x_21) ;  /* 0x0000000000048947 */ /* 0x000fea0003800000 */
[----:B------:R-:W-:Y:S01]  /*1700*/  BPT.TRAP 0x1 ;  /* 0x000000040000795c */ /* 0x000fe20000300000 */
.L_x_21:
[----:B-1----:R-:W-:Y:S05]  /*1710*/  @P1 BRA `(.L_x_22) ;  /* 0x0000000000081947 */ /* 0x002fea0003800000 */
[----:B------:R-:W1:Y:S02]  /*1720*/  SYNCS.PHASECHK.TRANS64.TRYWAIT P1, [R5+URZ], R4 ;  /* 0x00000004050075a7 */ /* 0x000e64000802017f */
[----:B-1----:R-:W-:Y:S05]  /*1730*/  @!P1 BRA `(.L_x_23) ;  /* 0x0000008c00ac9947 */ /* 0x002fea0003800000 */
.L_x_22:
[----:B------:R-:W-:Y:S01]  /*1740*/  ULEA UR4, UR8, UR41, 0x9 ;  /* 0x0000002908047291 */ /* 0x000fe2000f8e483f */
[----:B------:R-:W-:Y:S01]  /*1750*/  WARPGROUP.ARRIVE ;  /* 0x00000000000079c5 */ /* 0x000fe20000000000 */
[----:B------:R-:W-:Y:S01]  /*1760*/  ULEA UR6, UR8, UR9, 0x8 ;  /* 0x0000000908067291 */ /* 0x000fe2000f8e403f */
[----:B------:R-:W-:Y:S01]  /*1770*/  UMOV UR5, 0xc0000010 ;  /* 0xc000001000057882 */ /* 0x000fe20000000000 */
[----:B------:R-:W-:-:S07]  /*1780*/  UMOV UR7, 0xc0000010 ;  /* 0xc000001000077882 */ /* 0x000fce0000000000 */
[----:B------:R-:W-:Y:S01]  /*1790*/  IGMMA.64x128x32.S8.S8 R88, gdesc[UR4], R88, gsb0 ;  /* 0x03600000045879f1 */ /* 0x000fe20008041058 */
[----:B------:R-:W-:Y:S01]  /*17a0*/  UIADD3 UR4, UR4, 0x100, URZ ;  /* 0x0000010004047890 */ /* 0x000fe2000fffe03f */
[----:B------:R-:W-:Y:S01]  /*17b0*/  UMOV UR5, 0xc0000010 ;  /* 0xc000001000057882 */ /* 0x000fe20000000000 */
[----:B------:R-:W-:Y:S02]  /*17c0*/  WARPGROUP.DEPBAR.LE gsb0, 0x0 ;  /* 0x00008000000079c5 */ /* 0x000fe40000010000 */
[----:B------:R-:W-:-:S06]  /*17d0*/  WARPGROUP.ARRIVE ;  /* 0x00000000000079c5 */ /* 0x000fcc0000000000 */
[----:B------:R-:W-:Y:S03]  /*17e0*/  IGMMA.64x128x32.S8.S8 R24, gdesc[UR4], R24, gsb0 ;  /* 0x03600000041879f1 */ /* 0x000fe60008041018 */
[----:B------:R-:W-:Y:S02]  /*17f0*/  WARPGROUP.DEPBAR.LE gsb0, 0x0 ;  /* 0x00008000000079c5 */ /* 0x000fe40000010000 */
[----:B------:R-:W-:Y:S05]  /*1800*/  @!P0 BRA `(.L_x_24) ;  /* 0x0000000000048947 */ /* 0x000fea0003800000 */
[----:B------:R-:W-:Y:S01]  /*1810*/  BPT.TRAP 0x1 ;  /* 0x000000040000795c */ /* 0x000fe20000300000 */
.L_x_24:
[----:B01----:R-:W-:Y:S01]  /*1820*/  IMAD R4, R3, 0x8, R6 ;  /* 0x0000000803047824 */ /* 0x003fe200078e0206 */
[----:B------:R-:W-:-:S03]  /*1830*/  ISETP.GT.U32.AND P1, PT, R19, 0x1, PT ;  /* 0x000000011300780c */ /* 0x000fc60003f24070 */
[----:B------:R-:W-:-:S05]  /*1840*/  VIADD R4, R4, 0x90 ;  /* 0x0000009004047836 */ /* 0x000fca0000000000 */
[----:B------:R-:W-:-:S04]  /*1850*/  PRMT R4, RZ, 0x654, R4 ;  /* 0x00000654ff047816 */ /* 0x000fc80000000004 */
[----:B------:R0:W-:Y:S01]  /*1860*/  SYNCS.ARRIVE.TRANS64.RED.A1T0 RZ, [R4+URZ], RZ ;  /* 0x000000ff04ff79a7 */ /* 0x0001e2000810043f */
[----:B------:R-:W-:Y:S05]  /*1870*/  @P1 BRA `(.L_x_25) ;  /* 0x0000000000041947 */ /* 0x000fea0003800000 */
[----:B------:R-:W-:Y:S01]  /*1880*/  BPT.TRAP 0x1 ;  /* 0x000000040000795c */ /* 0x000fe20000300000 */
.L_x_25:
[----:B------:R-:W-:Y:S01]  /*1890*/  UIADD3 UR8, UR8, 0x1, URZ ;  /* 0x0000000108087890 */ /* 0x000fe2000fffe03f */
[C---:B------:R-:W-:Y:S01]  /*18a0*/  ISETP.GT.AND P2, PT, R0.reuse, 0x1, PT ;  /* 0x000000010000780c */ /* 0x040fe20003f44270 */
[----:B------:R-:W-:Y:S02]  /*18b0*/  VIADD R3, R3, 0x1 ;  /* 0x0000000103037836 */ /* 0x000fe40000000000 */
[----:B------:R-:W-:Y:S01]  /*18c0*/  UISETP.NE.AND UP0, UPT, UR8, 0x12, UPT ;  /* 0x000000120800788c */ /* 0x000fe2000bf05270 */
[----:B------:R-:W-:Y:S02]  /*18d0*/  VIADD R0, R0, 0xffffffff ;  /* 0xffffffff00007836 */ /* 0x000fe40000000000 */
[C---:B------:R-:W-:Y:S01]  /*18e0*/  ISETP.NE.AND P1, PT, R3.reuse, 0x12, PT ;  /* 0x000000120300780c */ /* 0x040fe20003f25270 */
[----:B------:R-:W-:Y:S02]  /*18f0*/  USEL UR4, URZ, 0x1, UP0 ;  /* 0x000000013f047887 */ /* 0x000fe40008000000 */
[----:B------:R-:W-:Y:S01]  /*1900*/  USEL UR8, UR8, URZ, UP0 ;  /* 0x0000003f08087287 */ /* 0x000fe20008000000 */
[----:B------:R-:W-:-:S03]  /*1910*/  SEL R3, R3, RZ, P1 ;  /* 0x000000ff03037207 */ /* 0x000fc60000800000 */
[----:B------:R-:W-:Y:S01]  /*1920*/  LOP3.LUT R7, R7, UR4, RZ, 0x3c, !PT ;  /* 0x0000000407077c12 */ /* 0x000fe2000f8e3cff */
[----:B------:R-:W-:Y:S07]  /*1930*/  @P2 BRA `(.L_x_26) ;  /* 0xfffffffc00442947 */ /* 0x000fee000383ffff */
.L_x_19:
[----:B------:R-:W3:Y:S02]  /*1940*/  LDC R0, c[0x0][0x28c] ;  /* 0x0000a300ff007b82 */ /* 0x000ee40000000800 */
[----:B---3--:R-:W-:-:S13]  /*1950*/  ISETP.GE.AND P1, PT, R0, 0x1, PT ;  /* 0x000000010000780c */ /* 0x008fda0003f26270 */
[----:B------:R-:W-:Y:S05]  /*1960*/  @!P1 BRA `(.L_x_27) ;  /* 0x0000000000409947 */ /* 0x000fea0003800000 */
[----:B------:R-:W-:Y:S05]  /*1970*/  @!P0 BRA `(.L_x_28) ;  /* 0x0000000000048947 */ /* 0x000fea0003800000 */
[----:B------:R-:W-:Y:S01]  /*1980*/  BPT.TRAP 0x1 ;  /* 0x000000040000795c */ /* 0x000fe20000300000 */
.L_x_28:
[----:B------:R-:W-:Y:S01]  /*1990*/  UISETP.LT.AND UP0, UPT, UR40, 0x1, UPT ;  /* 0x000000012800788c */ /* 0x000fe2000bf01270 */
[----:B------:R-:W-:-:S03]  /*19a0*/  ISETP.GT.U32.AND P0, PT, R19, 0x1, PT ;  /* 0x000000011300780c */ /* 0x000fc60003f04070 */
[----:B------:R-:W-:-:S04]  /*19b0*/  USEL UR6, UR40, 0x1, UP0 ;  /* 0x0000000128067887 */ /* 0x000fc80008000000 */
[----:B------:R-:W-:-:S04]  /*19c0*/  UIADD3 UR6, UR39, UR40, -UR6 ;  /* 0x0000002827067290 */ /* 0x000fc8000fffe806 */
[----:B------:R-:W-:-:S04]  /*19d0*/  UIMAD.WIDE.U32 UR4, UR6, 0x38e38e39, URZ ;  /* 0x38e38e39060478a5 */ /* 0x000fc8000f8e003f */
[----:B------:R-:W-:-:S04]  /*19e0*/  USHF.R.U32.HI UR4, URZ, 0x2, UR5 ;  /* 0x000000023f047899 */ /* 0x000fc80008011605 */
[----:B------:R-:W-:-:S06]  /*19f0*/  UIMAD UR6, UR4, -0x12, UR6 ;  /* 0xffffffee040678a4 */ /* 0x000fcc000f8e0206 */
[----:B------:R-:W-:-:S04]  /*1a00*/  IMAD.U32 R3, RZ, RZ, UR6 ;  /* 0x00000006ff037e24 */ /* 0x000fc8000f8e00ff */
[----:B------:R-:W-:-:S04]  /*1a10*/  IMAD R0, R3, 0x8, R6 ;  /* 0x0000000803007824 */ /* 0x000fc800078e0206 */
[----:B------:R-:W-:-:S05]  /*1a20*/  VIADD R0, R0, 0x90 ;  /* 0x0000009000007836 */ /* 0x000fca0000000000 */
[----:B------:R-:W-:-:S04]  /*1a30*/  PRMT R0, RZ, 0x654, R0 ;  /* 0x00000654ff007816 */ /* 0x000fc80000000000 */
[----:B------:R3:W-:Y:S01]  /*1a40*/  SYNCS.ARRIVE.TRANS64.RED.A1T0 RZ, [R0+URZ], RZ ;  /* 0x000000ff00ff79a7 */ /* 0x0007e2000810043f */
[----:B------:R-:W-:Y:S05]  /*1a50*/  @P0 BRA `(.L_x_27) ;  /* 0x0000000000040947 */ /* 0x000fea0003800000 */
[----:B------:R-:W-:Y:S01]  /*1a60*/  BPT.TRAP 0x1 ;  /* 0x000000040000795c */ /* 0x000fe20000300000 */
.L_x_27:
[----:B------:R-:W4:Y:S01]  /*1a70*/  LDC R6, c[0x0][0x288] ;  /* 0x0000a200ff067b82 */ /* 0x000f220000000800 */
[--C-:B---3--:R-:W-:Y:S01]  /*1a80*/  SHF.R.U32.HI R0, RZ, 0x2, R18.reuse ;  /* 0x00000002ff007819 */ /* 0x108fe20000011612 */
[----:B------:R-:W-:Y:S01]  /*1a90*/  IMAD.SHL.U32 R23, R23, 0x80, RZ ;  /* 0x0000008017177824 */ /* 0x000fe200078e00ff */
[----:B01----:R-:W-:Y:S01]  /*1aa0*/  SHF.R.U32.HI R5, RZ, 0x7, R18 ;  /* 0x00000007ff057819 */ /* 0x003fe20000011612 */
[----:B------:R-:W-:Y:S01]  /*1ab0*/  UIADD3 UR39, UR40, UR39, URZ ;  /* 0x0000002728277290 */ /* 0x000fe2000fffe03f */
[----:B------:R-:W-:Y:S01]  /*1ac0*/  LOP3.LUT R3, R0, 0x7, RZ, 0xc0, !PT ;  /* 0x0000000700037812 */ /* 0x000fe200078ec0ff */
[C---:B------:R-:W-:Y:S01]  /*1ad0*/  IMAD.SHL.U32 R14, R18.reuse, 0x2, RZ ;  /* 0x00000002120e7824 */ /* 0x040fe200078e00ff */
[----:B------:R-:W-:Y:S01]  /*1ae0*/  LOP3.LUT R0, R5, 0x1, RZ, 0xc0, !PT ;  /* 0x0000000105007812 */ /* 0x000fe200078ec0ff */
[----:B------:R-:W-:Y:S01]  /*1af0*/  UISETP.GT.U32.AND UP0, UPT, UR39, 0x11, UPT ;  /* 0x000000112700788c */ /* 0x000fe2000bf04070 */
[----:B------:R-:W-:Y:S01]  /*1b00*/  LOP3.LUT R4, R18, 0x60, RZ, 0xc0, !PT ;  /* 0x0000006012047812 */ /* 0x000fe200078ec0ff */
[----:B------:R-:W-:Y:S01]  /*1b10*/  ULDC UR7, c[0x0][0x284] ;  /* 0x0000a10000077ab9 */ /* 0x000fe20000000800 */
[----:B------:R-:W-:Y:S01]  /*1b20*/  UISETP.GE.U32.AND UP1, UPT, UR40, 0x12, UPT ;  /* 0x000000122800788c */ /* 0x000fe2000bf26070 */
[----:B------:R-:W-:Y:S01]  /*1b30*/  IMAD.SHL.U32 R10, R0, 0x40, RZ ;  /* 0x00000040000a7824 */ /* 0x000fe200078e00ff */
[----:B------:R-:W-:Y:S01]  /*1b40*/  SHF.R.U32.HI R8, RZ, 0x1, R4 ;  /* 0x00000001ff087819 */ /* 0x000fe20000011604 */
[----:B------:R-:W-:Y:S01]  /*1b50*/  UISETP.LT.U32.AND UP0, UPT, UR40, 0x12, UP0 ;  /* 0x000000122800788c */ /* 0x000fe20008701070 */
[----:B------:R-:W-:Y:S01]  /*1b60*/  SHF.R.S32.HI R160, RZ, 0x1f, R22 ;  /* 0x0000001fffa07819 */ /* 0x000fe20000011416 */
[----:B------:R-:W-:Y:S01]  /*1b70*/  ULDC.64 UR8, c[0x0][0x5d0] ;  /* 0x0001740000087ab9 */ /* 0x000fe20000000a00 */
[--C-:B------:R-:W-:Y:S01]  /*1b80*/  IADD3 R5, RZ, -R8, -R3.reuse ;  /* 0x80000008ff057210 */ /* 0x100fe20007ffe803 */
[----:B------:R-:W-:Y:S01]  /*1b90*/  UIMAD.WIDE.U32 UR4, UR39, 0x38e38e39, URZ ;  /* 0x38e38e39270478a5 */ /* 0x000fe2000f8e003f */
[----:B------:R-:W-:Y:S01]  /*1ba0*/  LOP3.LUT R165, R10, 0x40, R3, 0xe2, !PT ;  /* 0x000000400aa57812 */ /* 0x000fe200078ee203 */
[----:B------:R-:W-:Y:S01]  /*1bb0*/  IMAD.SHL.U32 R3, R152, 0x100, RZ ;  /* 0x0000010098037824 */ /* 0x000fe200078e00ff */
[C---:B------:R-:W-:Y:S01]  /*1bc0*/  LOP3.LUT R14, R23.reuse, 0x6, R14, 0xf8, !PT ;  /* 0x00000006170e7812 */ /* 0x040fe200078ef80e */
[----:B------:R-:W-:Y:S01]  /*1bd0*/  USEL UR6, URZ, 0x1, !UP0 ;  /* 0x000000013f067887 */ /* 0x000fe2000c000000 */
[----:B------:R-:W-:Y:S01]  /*1be0*/  LOP3.LUT R4, R18, 0x3, RZ, 0xc0, !PT ;  /* 0x0000000312047812 */ /* 0x000fe200078ec0ff */
[----:B------:R-:W-:Y:S01]  /*1bf0*/  IMAD R7, R160, UR8, RZ ;  /* 0x00000008a0077c24 */ /* 0x000fe2000f8e02ff */
[----:B----4-:R-:W-:Y:S01]  /*1c00*/  ISETP.GE.AND P0, PT, R23, R6, PT ;  /* 0x000000061700720c */ /* 0x010fe20003f06270 */
[----:B------:R-:W-:Y:S01]  /*1c10*/  IMAD R0, R0, -0x40, R5 ;  /* 0xffffffc000007824 */ /* 0x000fe200078e0205 */
[----:B------:R-:W-:Y:S01]  /*1c20*/  SHF.R.S32.HI R15, RZ, 0x1f, R14 ;  /* 0x0000001fff0f7819 */ /* 0x000fe2000001140e */
[----:B------:R-:W-:Y:S01]  /*1c30*/  USHF.R.U32.HI UR4, URZ, 0x2, UR5 ;  /* 0x000000023f047899 */ /* 0x000fe20008011605 */
[C---:B------:R-:W-:Y:S01]  /*1c40*/  ISETP.GE.OR P0, PT, R3.reuse, UR7, P0 ;  /* 0x0000000703007c0c */ /* 0x040fe20008706670 */
[----:B------:R-:W-:Y:S01]  /*1c50*/  ULOP3.LUT UR38, UR38, UR6, URZ, 0x3c, !UPT ;  /* 0x0000000626267292 */ /* 0x000fe2000f8e3c3f */
[----:B------:R-:W-:Y:S01]  /*1c60*/  IMAD R10, R4, -0x2, R6 ;  /* 0xfffffffe040a7824 */ /* 0x000fe200078e0206 */
[----:B------:R-:W-:Y:S01]  /*1c70*/  UIMAD UR39, UR4, -0x12, UR39 ;  /* 0xffffffee042778a4 */ /* 0x000fe2000f8e0227 */
[----:B------:R-:W-:Y:S01]  /*1c80*/  IMAD.WIDE R4, R152, 0x100, RZ ;  /* 0x0000010098047825 */ /* 0x000fe200078e02ff */
[----:B------:R-:W-:Y:S01]  /*1c90*/  @UP1 ULOP3.LUT UR38, UR38, 0x1, UR4, 0x78, !UPT ;  /* 0x0000000126261892 */ /* 0x000fe2000f8e7804 */
[----:B------:R-:W-:-:S02]  /*1ca0*/  IADD3 R0, -R3, UR7, R0 ;  /* 0x0000000703007c10 */ /* 0x000fc4000fffe100 */
[----:B------:R-:W-:Y:S01]  /*1cb0*/  IMAD R9, R22, UR9, R7 ;  /* 0x0000000916097c24 */ /* 0x000fe2000f8e0207 */
[----:B------:R-:W-:Y:S01]  /*1cc0*/  LOP3.LUT R165, R4, R165, R8, 0xfe, !PT ;  /* 0x000000a504a57212 */ /* 0x000fe200078efe08 */
[----:B------:R-:W-:-:S04]  /*1cd0*/  IMAD.WIDE.U32 R6, R22, UR8, R14 ;  /* 0x0000000816067c25 */ /* 0x000fc8000f8e000e */
[----:B------:R-:W-:Y:S02]  /*1ce0*/  IMAD.IADD R7, R7, 0x1, R9 ;  /* 0x0000000107077824 */ /* 0x000fe400078e0209 */
[----:B------:R-:W-:Y:S02]  /*1cf0*/  IMAD.IADD R3, R10, 0x1, -R23 ;  /* 0x000000010a037824 */ /* 0x000fe400078e0a17 */
[----:B------:R-:W-:Y:S01]  /*1d00*/  IMAD.MOV.U32 R152, RZ, RZ, -0x1 ;  /* 0xffffffffff987424 */ /* 0x000fe200078e00ff */
[----:B------:R-:W-:Y:S06]  /*1d10*/  @P0 BRA `(.L_x_29) ;  /* 0x0000006000f40947 */ /* 0x000fec0003800000 */
[----:B------:R-:W0:Y:S01]  /*1d20*/  LDC.64 R20, c[0x0][0x5c8] ;  /* 0x00017200ff147b82 */ /* 0x000e220000000a00 */
[----:B------:R-:W-:Y:S01]  /*1d30*/  ULDC.64 UR4, c[0x0][0x5c0] ;  /* 0x0001700000047ab9 */ /* 0x000fe20000000a00 */
[----:B------:R-:W-:Y:S01]  /*1d40*/  BSSY B0, `(.L_x_29) ;  /* 0x000063a000007945 */ /* 0x000fe20003800000 */
[-C--:B0-----:R-:W-:Y:S01]  /*1d50*/  IMAD R8, R5, R20.reuse, RZ ;  /* 0x0000001405087224 */ /* 0x081fe200078e02ff */
[----:B------:R-:W-:Y:S01]  /*1d60*/  SHF.L.U64.HI R13, R20, 0x3, R21 ;  /* 0x00000003140d7819 */ /* 0x000fe20000010215 */
[----:B------:R-:W-:-:S04]  /*1d70*/  IMAD.WIDE.U32 R6, R165, R20, R6 ;  /* 0x00000014a5067225 */ /* 0x000fc800078e0006 */
[----:B------:R-:W-:Y:S01]  /*1d80*/  IMAD R9, R165, R21, R8 ;  /* 0x00000015a5097224 */ /* 0x000fe200078e0208 */
[----:B------:R-:W-:Y:S01]  /*1d90*/  IADD3 R158, P0, R6, UR4, RZ ;  /* 0x00000004069e7c10 */ /* 0x000fe2000ff1e0ff */
[C---:B------:R-:W-:Y:S02]  /*1da0*/  IMAD.SHL.U32 R11, R20.reuse, 0x8, RZ ;  /* 0x00000008140b7824 */ /* 0x040fe400078e00ff */
[----:B------:R-:W-:Y:S01]  /*1db0*/  IMAD.IADD R9, R7, 0x1, R9 ;  /* 0x0000000107097824 */ /* 0x000fe200078e0209 */
[-C--:B------:R-:W-:Y:S02]  /*1dc0*/  LEA R6, P2, R20, R158.reuse, 0x7 ;  /* 0x0000009e14067211 */ /* 0x080fe400078438ff */
[----:B------:R-:W-:Y:S02]  /*1dd0*/  IADD3 R8, P1, R11, R158, RZ ;  /* 0x0000009e0b087210 */ /* 0x000fe40007f3e0ff */
[----:B------:R-:W-:Y:S02]  /*1de0*/  IADD3.X R159, R9, UR5, RZ, P0, !PT ;  /* 0x00000005099f7c10 */ /* 0x000fe400087fe4ff */
[----:B-----5:R-:W-:-:S02]  /*1df0*/  ISETP.NE.AND P0, PT, R154, RZ, PT ;  /* 0x000000ff9a00720c */ /* 0x020fc40003f05270 */
[----:B------:R-:W-:Y:S01]  /*1e00*/  LEA.HI.X R7, R20, R159, R21, 0x7, P2 ;  /* 0x0000009f14077211 */ /* 0x000fe200010f3c15 */
[----:B------:R-:W-:Y:S01]  /*1e10*/  IMAD.X R9, R13, 0x1, R159, P1 ;  /* 0x000000010d097824 */ /* 0x000fe200008e069f */
[----:B------:R-:W-:-:S05]  /*1e20*/  IADD3 R10, P2, R11, R6, RZ ;  /* 0x000000060b0a7210 */ /* 0x000fca0007f5e0ff */
[----:B------:R-:W-:-:S04]  /*1e30*/  IMAD.X R11, R13, 0x1, R7, P2 ;  /* 0x000000010d0b7824 */ /* 0x000fc800010e0607 */
[----:B------:R-:W-:Y:S05]  /*1e40*/  @!P0 BRA `(.L_x_30) ;  /* 0x0000004800948947 */ /* 0x000fea0003800000 */
[----:B------:R-:W0:Y:S01]  /*1e50*/  LDC.64 R156, c[0x0][0x5b0] ;  /* 0x00016c00ff9c7b82 */ /* 0x000e220000000a00 */
[----:B------:R-:W-:Y:S01]  /*1e60*/  ULDC.64 UR4, c[0x0][0x5b8] ;  /* 0x00016e0000047ab9 */ /* 0x000fe20000000a00 */
[----:B------:R-:W-:Y:S01]  /*1e70*/  ISETP.GE.AND P0, PT, R0, 0x1, PT ;  /* 0x000000010000780c */ /* 0x000fe20003f06270 */
[----:B------:R-:W-:Y:S01]  /*1e80*/  IMAD R21, R160, UR4, RZ ;  /* 0x00000004a0157c24 */ /* 0x000fe2000f8e02ff */
[----:B------:R-:W-:Y:S01]  /*1e90*/  BSSY B1, `(.L_x_31) ;  /* 0x0000010000017945 */ /* 0x000fe20003800000 */
[C---:B------:R-:W-:Y:S01]  /*1ea0*/  IMAD.WIDE.U32 R14, R22.reuse, UR4, R14 ;  /* 0x00000004160e7c25 */ /* 0x040fe2000f8e000e */
[----:B------:R-:W-:Y:S02]  /*1eb0*/  ISETP.LT.OR P3, PT, R3, 0x1, !P0 ;  /* 0x000000010300780c */ /* 0x000fe40004761670 */
[----:B------:R-:W1:Y:S01]  /*1ec0*/  LDC.64 R12, c[0x0][0x5a8] ;  /* 0x00016a00ff0c7b82 */ /* 0x000e620000000a00 */
[----:B------:R-:W-:Y:S02]  /*1ed0*/  IMAD R21, R22, UR5, R21 ;  /* 0x0000000516157c24 */ /* 0x000fe4000f8e0215 */
[----:B------:R-:W-:-:S02]  /*1ee0*/  IMAD.MOV.U32 R20, RZ, RZ, R14 ;  /* 0x000000ffff147224 */ /* 0x000fc400078e000e */
[----:B------:R-:W-:Y:S02]  /*1ef0*/  IMAD.IADD R21, R15, 0x1, R21 ;  /* 0x000000010f157824 */ /* 0x000fe400078e0215 */
[-C--:B0-----:R-:W-:Y:S01]  /*1f00*/  IMAD R160, R5, R156.reuse, RZ ;  /* 0x0000009c05a07224 */ /* 0x081fe200078e02ff */
[----:B------:R-:W-:Y:S01]  /*1f10*/  SHF.L.U64.HI R161, R156, 0x3, R157 ;  /* 0x000000039ca17819 */ /* 0x000fe2000001029d */
[----:B------:R-:W-:-:S04]  /*1f20*/  IMAD.WIDE.U32 R22, R165, R156, R20 ;  /* 0x0000009ca5167225 */ /* 0x000fc800078e0014 */
[----:B------:R-:W-:Y:S01]  /*1f30*/  IMAD R169, R165, R157, R160 ;  /* 0x0000009da5a97224 */ /* 0x000fe200078e02a0 */
[----:B-1----:R-:W-:Y:S01]  /*1f40*/  IADD3 R22, P1, R22, R12, RZ ;  /* 0x0000000c16167210 */ /* 0x002fe20007f3e0ff */
[----:B------:R-:W-:-:S03]  /*1f50*/  IMAD.SHL.U32 R160, R156, 0x8, RZ ;  /* 0x000000089ca07824 */ /* 0x000fc600078e00ff */
[----:B------:R-:W-:Y:S01]  /*1f60*/  IADD3.X R23, R13, R23, R169, P1, !PT ;  /* 0x000000170d177210 */ /* 0x000fe20000ffe4a9 */
[----:B------:R-:W-:Y:S08]  /*1f70*/  @P3 BRA `(.L_x_32) ;  /* 0x0000000000043947 */ /* 0x000ff00003800000 */
[----:B--2---:R0:W5:Y:S02]  /*1f80*/  LDG.E.U8 R155, desc[UR36][R22.64] ;  /* 0x00000024169b7981 */ /* 0x004164000c1e1100 */
.L_x_32:
[----:B------:R-:W-:Y:S05]  /*1f90*/  BSYNC B1 ;  /* 0x0000000000017941 */ /* 0x000fea0003800000 */
.L_x_31:
[----:B-----5:R-:W-:Y:S01]  /*1fa0*/  LOP3.LUT R164, R155, 0xffff, RZ, 0xc0, !PT ;  /* 0x0000ffff9ba47812 */ /* 0x020fe200078ec0ff */
[----:B------:R-:W-:Y:S01]  /*1fb0*/  IMAD.WIDE.U32 R162, R165, R156, R160 ;  /* 0x0000009ca5a27225 */ /* 0x000fe200078e00a0 */
[----:B------:R-:W-:Y:S01]  /*1fc0*/  ISETP.LT.OR P4, PT, R3, 0x2, !P0 ;  /* 0x000000020300780c */ /* 0x000fe20004781670 */
[----:B------:R-:W-:Y:S01]  /*1fd0*/  BSSY B1, `(.L_x_33) ;  /* 0x000000e000017945 */ /* 0x000fe20003800000 */
[----:B------:R-:W-:Y:S01]  /*1fe0*/  PRMT R167, R164, 0x8880, RZ ;  /* 0x00008880a4a77816 */ /* 0x000fe200000000ff */
[----:B------:R-:W-:Y:S01]  /*1ff0*/  IMAD.IADD R163, R169, 0x1, R163 ;  /* 0x00000001a9a37824 */ /* 0x000fe200078e02a3 */
[----:B------:R-:W-:Y:S02]  /*2000*/  IADD3 R162, P2, P5, R14, R12, R162 ;  /* 0x0000000c0ea27210 */ /* 0x000fe40007d5e0a2 */
[----:B------:R-:W-:Y:S01]  /*2010*/  ISETP.GE.AND P1, PT, R0, 0x9, PT ;  /* 0x000000090000780c */ /* 0x000fe20003f26270 */
[----:B------:R-:W-:Y:S01]  /*2020*/  IMAD R164, R167, R154, RZ ;  /* 0x0000009aa7a47224 */ /* 0x000fe200078e02ff */
[----:B------:R-:W-:-:S02]  /*2030*/  IADD3.X R163, R21, R13, R163, P2, P5 ;  /* 0x0000000d15a37210 */ /* 0x000fc400017ea4a3 */
[----:B------:R-:W-:Y:S01]  /*2040*/  ISETP.LT.OR P2, PT, R3, 0x1, !P1 ;  /* 0x000000010300780c */ /* 0x000fe20004f41670 */
[----:B------:R-:W-:-:S05]  /*2050*/  @!P3 IMAD R167, R88, R153, R164 ;  /* 0x0000009958a7b224 */ /* 0x000fca00078e02a4 */
[----:B------:R1:W-:Y:S01]  /*2060*/  @!P3 STG.E.U8 desc[UR36][R158.64], R167 ;  /* 0x000000a79e00b986 */ /* 0x0003e2000c101124 */
[----:B------:R-:W-:Y:S06]  /*2070*/  @P4 BRA `(.L_x_34) ;  /* 0x00000000000c4947 */ /* 0x000fec0003800000 */
[----:B--2---:R-:W1:Y:S02]  /*2080*/  LDG.E.U8 R155, desc[UR36][R22.64+0x1] ;  /* 0x00000124169b7981 */ /* 0x004e64000c1e1100 */
[----:B-1----:R-:W-:-:S05]  /*2090*/  PRMT R167, R155, 0x8880, RZ ;  /* 0x000088809ba77816 */ /* 0x002fca00000000ff */
[----:B------:R-:W-:-:S07]  /*20a0*/  IMAD R164, R167, R154, RZ ;  /* 0x0000009aa7a47224 */ /* 0x000fce00078e02ff */
.L_x_34:
[----:B------:R-:W-:Y:S05]  /*20b0*/  BSYNC B1 ;  /* 0x0000000000017941 */ /* 0x000fea0003800000 */
.L_x_33:
[----:B------:R-:W-:Y:S01]  /*20c0*/  @!P4 IMAD R89, R89, R153, R164 ;  /* 0x000000995959c224 */ /* 0x000fe200078e02a4 */
[----:B------:R-:W-:Y:S04]  /*20d0*/  BSSY B1, `(.L_x_35) ;  /* 0x0000006000017945 */ /* 0x000fe80003800000 */
[----:B------:R3:W-:Y:S01]  /*20e0*/  @!P4 STG.E.U8 desc[UR36][R158.64+0x1], R89 ;  /* 0x000001599e00c986 */ /* 0x0007e2000c101124 */
[----:B------:R-:W-:Y:S05]  /*20f0*/  @P2 BRA `(.L_x_36) ;  /* 0x00000000000c2947 */ /* 0x000fea0003800000 */
[----:B--2---:R-:W3:Y:S02]  /*2100*/  LDG.E.U8 R155, desc[UR36][R162.64] ;  /* 0x00000024a29b7981 */ /* 0x004ee4000c1e1100 */
[----:B---3--:R-:W-:-:S05]  /*2110*/  PRMT R89, R155, 0x8880, RZ ;  /* 0x000088809b597816 */ /* 0x008fca00000000ff */
[----:B------:R-:W-:-:S07]  /*2120*/  IMAD R164, R89, R154, RZ ;  /* 0x0000009a59a47224 */ /* 0x000fce00078e02ff */
.L_x_36:
[----:B------:R-:W-:Y:S05]  /*2130*/  BSYNC B1 ;  /* 0x0000000000017941 */ /* 0x000fea0003800000 */
.L_x_35:
[C---:B------:R-:W-:Y:S01]  /*2140*/  ISETP.LT.OR P4, PT, R3.reuse, 0x2, !P1 ;  /* 0x000000020300780c */ /* 0x040fe20004f81670 */
[----:B---3--:R-:W-:Y:S01]  /*2150*/  @!P2 IMAD R89, R90, R153, R164 ;  /* 0x000000995a59a224 */ /* 0x008fe200078e02a4 */
[----:B------:R-:W-:Y:S01]  /*2160*/  BSSY B1, `(.L_x_37) ;  /* 0x0000009000017945 */ /* 0x000fe20003800000 */
[C---:B------:R-:W-:Y:S02]  /*2170*/  ISETP.LT.OR P3, PT, R3.reuse, 0x9, !P0 ;  /* 0x000000090300780c */ /* 0x040fe40004761670 */
[C---:B------:R-:W-:Y:S01]  /*2180*/  ISETP.LT.OR P5, PT, R3.reuse, 0xa, !P0 ;  /* 0x0000000a0300780c */ /* 0x040fe200047a1670 */
[----:B------:R3:W-:Y:S01]  /*2190*/  @!P2 STG.E.U8 desc[UR36][R8.64], R89 ;  /* 0x000000590800a986 */ /* 0x0007e2000c101124 */
[----:B------:R-:W-:-:S06]  /*21a0*/  ISETP.LT.OR P2, PT, R3, 0x9, !P1 ;  /* 0x000000090300780c */ /* 0x000fcc0004f41670 */
[----:B------:R-:W-:Y:S07]  /*21b0*/  @P4 BRA `(.L_x_38) ;  /* 0x00000000000c4947 */ /* 0x000fee0003800000 */
[----:B--2---:R-:W3:Y:S02]  /*21c0*/  LDG.E.U8 R155, desc[UR36][R162.64+0x1] ;  /* 0x00000124a29b7981 */ /* 0x004ee4000c1e1100 */
[----:B---3--:R-:W-:-:S05]  /*21d0*/  PRMT R89, R155, 0x8880, RZ ;  /* 0x000088809b597816 */ /* 0x008fca00000000ff */
[----:B------:R-:W-:-:S07]  /*21e0*/  IMAD R164, R89, R154, RZ ;  /* 0x0000009a59a47224 */ /* 0x000fce00078e02ff */
.L_x_38:
[----:B------:R-:W-:Y:S05]  /*21f0*/  BSYNC B1 ;  /* 0x0000000000017941 */ /* 0x000fea0003800000 */
.L_x_37:
[----:B------:R-:W-:Y:S01]  /*2200*/  @!P4 IMAD R91, R91, R153, R164 ;  /* 0x000000995b5bc224 */ /* 0x000fe200078e02a4 */
[----:B------:R-:W-:Y:S04]  /*2210*/  BSSY B1, `(.L_x_39) ;  /* 0x0000006000017945 */ /* 0x000fe80003800000 */
[----:B------:R4:W-:Y:S01]  /*2220*/  @!P4 STG.E.U8 desc[UR36][R8.64+0x1], R91 ;  /* 0x0000015b0800c986 */ /* 0x0009e2000c101124 */
[----:B------:R-:W-:Y:S05]  /*2230*/  @P3 BRA `(.L_x_40) ;  /* 0x00000000000c3947 */ /* 0x000fea0003800000 */
[----:B--2---:R-:W3:Y:S02]  /*2240*/  LDG.E.U8 R155, desc[UR36][R22.64+0x8] ;  /* 0x00000824169b7981 */ /* 0x004ee4000c1e1100 */
[----:B---3--:R-:W-:-:S05]  /*2250*/  PRMT R89, R155, 0x8880, RZ ;  /* 0x000088809b597816 */ /* 0x008fca00000000ff */
[----:B------:R-:W-:-:S07]  /*2260*/  IMAD R164, R89, R154, RZ ;  /* 0x0000009a59a47224 */ /* 0x000fce00078e02ff */
.L_x_40:
[----:B------:R-:W-:Y:S05]  /*2270*/  BSYNC B1 ;  /* 0x0000000000017941 */ /* 0x000fea0003800000 */
.L_x_39:
[----:B---3--:R-:W-:Y:S01]  /*2280*/  @!P3 IMAD R89, R92, R153, R164 ;  /* 0x000000995c59b224 */ /* 0x008fe200078e02a4 */
[----:B------:R-:W-:Y:S04]  /*2290*/  BSSY B1, `(.L_x_41) ;  /* 0x0000006000017945 */ /* 0x000fe80003800000 */
[----:B------:R3:W-:Y:S01]  /*22a0*/  @!P3 STG.E.U8 desc[UR36][R158.64+0x8], R89 ;  /* 0x000008599e00b986 */ /* 0x0007e2000c101124 */
[----:B------:R-:W-:Y:S05]  /*22b0*/  @P5 BRA `(.L_x_42) ;  /* 0x00000000000c5947 */ /* 0x000fea0003800000 */
[----:B--2---:R-:W3:Y:S02]  /*22c0*/  LDG.E.U8 R155, desc[UR36][R22.64+0x9] ;  /* 0x00000924169b7981 */ /* 0x004ee4000c1e1100 */
[----:B---3--:R-:W-:-:S05]  /*22d0*/  PRMT R89, R155, 0x8880, RZ ;  /* 0x000088809b597816 */ /* 0x008fca00000000ff */
[----:B------:R-:W-:-:S07]  /*22e0*/  IMAD R164, R89, R154, RZ ;  /* 0x0000009a59a47224 */ /* 0x000fce00078e02ff */
.L_x_42:
[----:B------:R-:W-:Y:S05]  /*22f0*/  BSYNC B1 ;  /* 0x0000000000017941 */ /* 0x000fea0003800000 */
.L_x_41:
[----:B------:R-:W-:Y:S01]  /*2300*/  @!P5 IMAD R93, R93, R153, R164 ;  /* 0x000000995d5dd224 */ /* 0x000fe200078e02a4 */
[----:B------:R-:W-:Y:S04]  /*2310*/  BSSY B1, `(.L_x_43) ;  /* 0x0000006000017945 */ /* 0x000fe80003800000 */
[----:B------:R0:W-:Y:S01]  /*2320*/  @!P5 STG.E.U8 desc[UR36][R158.64+0x9], R93 ;  /* 0x0000095d9e00d986 */ /* 0x0001e2000c101124 */
[----:B------:R-:W-:Y:S05]  /*2330*/  @P2 BRA `(.L_x_44) ;  /* 0x00000000000c2947 */ /* 0x000fea0003800000 */
[----:B--2---:R-:W3:Y:S02]  /*2340*/  LDG.E.U8 R155, desc[UR36][R162.64+0x8] ;  /* 0x00000824a29b7981 */ /* 0x004ee4000c1e1100 */
[----:B---3--:R-:W-:-:S05]  /*2350*/  PRMT R89, R155, 0x8880, RZ ;  /* 0x000088809b597816 */ /* 0x008fca00000000ff */
[----:B------:R-:W-:-:S07]  /*2360*/  IMAD R164, R89, R154, RZ ;  /* 0x0000009a59a47224 */ /* 0x000fce00078e02ff */
.L_x_44:
[----:B------:R-:W-:Y:S05]  /*2370*/  BSYNC B1 ;  /* 0x0000000000017941 */ /* 0x000fea0003800000 */
.L_x_43:
        /* <DEDUP_REMOVED lines=11> */
.L_x_46:
[----:B------:R-:W-:Y:S05]  /*2430*/  BSYNC B1 ;  /* 0x0000000000017941 */ /* 0x000fea0003800000 */
.L_x_45:
[----:B------:R-:W-:Y:S01]  /*2440*/  @!P4 IMAD R95, R95, R153, R164 ;  /* 0x000000995f5fc224 */ /* 0x000fe200078e02a4 */
[----:B------:R-:W-:Y:S04]  /*2450*/  BSSY B1, `(.L_x_47) ;  /* 0x0000006000017945 */ /* 0x000fe80003800000 */
[----:B------:R0:W-:Y:S01]  /*2460*/  @!P4 STG.E.U8 desc[UR36][R8.64+0x9], R95 ;  /* 0x0000095f0800c986 */ /* 0x0001e2000c101124 */
[----:B------:R-:W-:Y:S05]  /*2470*/  @P3 BRA `(.L_x_48) ;  /* 0x00000000000c3947 */ /* 0x000fea0003800000 */
[----:B--2---:R-:W3:Y:S02]  /*2480*/  LDG.E.U8 R155, desc[UR36][R22.64+0x10] ;  /* 0x00001024169b7981 */ /* 0x004ee4000c1e1100 */
[----:B---3--:R-:W-:-:S05]  /*2490*/  PRMT R89, R155, 0x8880, RZ ;  /* 0x000088809b597816 */ /* 0x008fca00000000ff */
[----:B------:R-:W-:-:S07]  /*24a0*/  IMAD R164, R89, R154, RZ ;  /* 0x0000009a59a47224 */ /* 0x000fce00078e02ff */
.L_x_48:
[----:B------:R-:W-:Y:S05]  /*24b0*/  BSYNC B1 ;  /* 0x0000000000017941 */ /* 0x000fea0003800000 */
.L_x_47:
[----:B---3--:R-:W-:Y:S01]  /*24c0*/  @!P3 IMAD R89, R96, R153, R164 ;  /* 0x000000996059b224 */ /* 0x008fe200078e02a4 */
[----:B------:R-:W-:Y:S04]  /*24d0*/  BSSY B1, `(.L_x_49) ;  /* 0x0000006000017945 */ /* 0x000fe80003800000 */
[----:B------:R3:W-:Y:S01]  /*24e0*/  @!P3 STG.E.U8 desc[UR36][R158.64+0x10], R89 ;  /* 0x000010599e00b986 */ /* 0x0007e2000c101124 */
[----:B------:R-:W-:Y:S05]  /*24f0*/  @P5 BRA `(.L_x_50) ;  /* 0x00000000000c5947 */ /* 0x000fea0003800000 */
[----:B--2---:R-:W3:Y:S02]  /*2500*/  LDG.E.U8 R155, desc[UR36][R22.64+0x11] ;  /* 0x00001124169b7981 */ /* 0x004ee4000c1e1100 */
[----:B---3--:R-:W-:-:S05]  /*2510*/  PRMT R89, R155, 0x8880, RZ ;  /* 0x000088809b597816 */ /* 0x008fca00000000ff */
[----:B------:R-:W-:-:S07]  /*2520*/  IMAD R164, R89, R154, RZ ;  /* 0x0000009a59a47224 */ /* 0x000fce00078e02ff */
.L_x_50:
[----:B------:R-:W-:Y:S05]  /*2530*/  BSYNC B1 ;  /* 0x0000000000017941 */ /* 0x000fea0003800000 */
.L_x_49:
[----:B------:R-:W-:Y:S01]  /*2540*/  @!P5 IMAD R97, R97, R153, R164 ;  /* 0x000000996161d224 */ /* 0x000fe200078e02a4 */
[----:B------:R-:W-:Y:S04]  /*2550*/  BSSY B1, `(.L_x_51) ;  /* 0x0000006000017945 */ /* 0x000fe80003800000 */
[----:B------:R0:W-:Y:S01]  /*2560*/  @!P5 STG.E.U8 desc[UR36][R158.64+0x11], R97 ;  /* 0x000011619e00d986 */ /* 0x0001e2000c101124 */
[----:B------:R-:W-:Y:S05]  /*2570*/  @P2 BRA `(.L_x_52) ;  /* 0x00000000000c2947 */ /* 0x000fea0003800000 */
[----:B--2---:R-:W3:Y:S02]  /*2580*/  LDG.E.U8 R155, desc[UR36][R162.64+0x10] ;  /* 0x00001024a29b7981 */ /* 0x004ee4000c1e1100 */
[----:B---3--:R-:W-:-:S05]  /*2590*/  PRMT R89, R155, 0x8880, RZ ;  /* 0x000088809b597816 */ /* 0x008fca00000000ff */
[----:B------:R-:W-:-:S07]  /*25a0*/  IMAD R164, R89, R154, RZ ;  /* 0x0000009a59a47224 */ /* 0x000fce00078e02ff */
.L_x_52:
[----:B------:R-:W-:Y:S05]  /*25b0*/  BSYNC B1 ;  /* 0x0000000000017941 */ /* 0x000fea0003800000 */
.L_x_51:
        /* <DEDUP_REMOVED lines=11> */
.L_x_54:
[----:B------:R-:W-:Y:S05]  /*2670*/  BSYNC B1 ;  /* 0x0000000000017941 */ /* 0x000fea0003800000 */
.L_x_53:
[----:B------:R-:W-:Y:S01]  /*2680*/  @!P4 IMAD R99, R99, R153, R164 ;  /* 0x000000996363c224 */ /* 0x000fe200078e02a4 */
[----:B------:R-:W-:Y:S04]  /*2690*/  BSSY B1, `(.L_x_55) ;  /* 0x0000006000017945 */ /* 0x000fe80003800000 */
[----:B------:R0:W-:Y:S01]  /*26a0*/  @!P4 STG.E.U8 desc[UR36][R8.64+0x11], R99 ;  /* 0x000011630800c986 */ /* 0x0001e2000c101124 */
[----:B------:R-:W-:Y:S05]  /*26b0*/  @P3 BRA `(.L_x_56) ;  /* 0x00000000000c3947 */ /* 0x000fea0003800000 */
[----:B--2---:R-:W3:Y:S02]  /*26c0*/  LDG.E.U8 R155, desc[UR36][R22.64+0x18] ;  /* 0x00001824169b7981 */ /* 0x004ee4000c1e1100 */
[----:B---3--:R-:W-:-:S05]  /*26d0*/  PRMT R89, R155, 0x8880, RZ ;  /* 0x000088809b597816 */ /* 0x008fca00000000ff */
[----:B------:R-:W-:-:S07]  /*26e0*/  IMAD R164, R89, R154, RZ ;  /* 0x0000009a59a47224 */ /* 0x000fce00078e02ff */
.L_x_56:
[----:B------:R-:W-:Y:S05]  /*26f0*/  BSYNC B1 ;  /* 0x0000000000017941 */ /* 0x000fea0003800000 */
.L_x_55:
[----:B---3--:R-:W-:Y:S01]  /*2700*/  @!P3 IMAD R89, R100, R153, R164 ;  /* 0x000000996459b224 */ /* 0x008fe200078e02a4 */
[----:B------:R-:W-:Y:S04]  /*2710*/  BSSY B1, `(.L_x_57) ;  /* 0x0000006000017945 */ /* 0x000fe80003800000 */
[----:B------:R3:W-:Y:S01]  /*2720*/  @!P3 STG.E.U8 desc[UR36][R158.64+0x18], R89 ;  /* 0x000018599e00b986 */ /* 0x0007e2000c101124 */
[----:B------:R-:W-:Y:S05]  /*2730*/  @P5 BRA `(.L_x_58) ;  /* 0x00000000000c5947 */ /* 0x000fea0003800000 */
[----:B--2---:R-:W3:Y:S02]  /*2740*/  LDG.E.U8 R155, desc[UR36][R22.64+0x19] ;  /* 0x00001924169b7981 */ /* 0x004ee4000c1e1100 */
[----:B---3--:R-:W-:-:S05]  /*2750*/  PRMT R89, R155, 0x8880, RZ ;  /* 0x000088809b597816 */ /* 0x008fca00000000ff */
[----:B------:R-:W-:-:S07]  /*2760*/  IMAD R164, R89, R154, RZ ;  /* 0x0000009a59a47224 */ /* 0x000fce00078e02ff */
.L_x_58:
[----:B------:R-:W-:Y:S05]  /*2770*/  BSYNC B1 ;  /* 0x0000000000017941 */ /* 0x000fea0003800000 */
.L_x_57:
[----:B------:R-:W-:Y:S01]  /*2780*/  @!P5 IMAD R101, R101, R153, R164 ;  /* 0x000000996565d224 */ /* 0x000fe200078e02a4 */
[----:B------:R-:W-:Y:S04]  /*2790*/  BSSY B1, `(.L_x_59) ;  /* 0x0000006000017945 */ /* 0x000fe80003800000 */
[----:B------:R0:W-:Y:S01]  /*27a0*/  @!P5 STG.E.U8 desc[UR36][R158.64+0x19], R101 ;  /* 0x000019659e00d986 */ /* 0x0001e2000c101124 */
[----:B------:R-:W-:Y:S05]  /*27b0*/  @P2 BRA `(.L_x_60) ;  /* 0x00000000000c2947 */ /* 0x000fea0003800000 */
[----:B--2---:R-:W3:Y:S02]  /*27c0*/  LDG.E.U8 R155, desc[UR36][R162.64+0x18] ;  /* 0x00001824a29b7981 */ /* 0x004ee4000c1e1100 */
[----:B---3--:R-:W-:-:S05]  /*27d0*/  PRMT R89, R155, 0x8880, RZ ;  /* 0x000088809b597816 */ /* 0x008fca00000000ff */
[----:B------:R-:W-:-:S07]  /*27e0*/  IMAD R164, R89, R154, RZ ;  /* 0x0000009a59a47224 */ /* 0x000fce00078e02ff */
.L_x_60:
[----:B------:R-:W-:Y:S05]  /*27f0*/  BSYNC B1 ;  /* 0x0000000000017941 */ /* 0x000fea0003800000 */
.L_x_59:
        /* <DEDUP_REMOVED lines=11> */
.L_x_62:
[----:B------:R-:W-:Y:S05]  /*28b0*/  BSYNC B1 ;  /* 0x0000000000017941 */ /* 0x000fea0003800000 */
.L_x_61:
[----:B------:R-:W-:Y:S01]  /*28c0*/  @!P4 IMAD R103, R103, R153, R164 ;  /* 0x000000996767c224 */ /* 0x000fe200078e02a4 */
[----:B------:R-:W-:Y:S04]  /*28d0*/  BSSY B1, `(.L_x_63) ;  /* 0x0000006000017945 */ /* 0x000fe80003800000 */
[----:B------:R0:W-:Y:S01]  /*28e0*/  @!P4 STG.E.U8 desc[UR36][R8.64+0x19], R103 ;  /* 0x000019670800c986 */ /* 0x0001e2000c101124 */
[----:B------:R-:W-:Y:S05]  /*28f0*/  @P3 BRA `(.L_x_64) ;  /* 0x00000000000c3947 */ /* 0x000fea0003800000 */
[----:B--2---:R-:W3:Y:S02]  /*2900*/  LDG.E.U8 R155, desc[UR36][R22.64+0x20] ;  /* 0x00002024169b7981 */ /* 0x004ee4000c1e1100 */
[----:B---3--:R-:W-:-:S05]  /*2910*/  PRMT R89, R155, 0x8880, RZ ;  /* 0x000088809b597816 */ /* 0x008fca00000000ff */
[----:B------:R-:W-:-:S07]  /*2920*/  IMAD R164, R89, R154, RZ ;  /* 0x0000009a59a47224 */ /* 0x000fce00078e02ff */
.L_x_64:
[----:B------:R-:W-:Y:S05]  /*2930*/  BSYNC B1 ;  /* 0x0000000000017941 */ /* 0x000fea0003800000 */
.L_x_63:
[----:B---3--:R-:W-:Y:S01]  /*2940*/  @!P3 IMAD R89, R104, R153, R164 ;  /* 0x000000996859b224 */ /* 0x008fe200078e02a4 */
[----:B------:R-:W-:Y:S04]  /*2950*/  BSSY B1, `(.L_x_65) ;  /* 0x0000006000017945 */ /* 0x000fe80003800000 */
[----:B------:R3:W-:Y:S01]  /*2960*/  @!P3 STG.E.U8 desc[UR36][R158.64+0x20], R89 ;  /* 0x000020599e00b986 */ /* 0x0007e2000c101124 */
[----:B------:R-:W-:Y:S05]  /*2970*/  @P5 BRA `(.L_x_66) ;  /* 0x00000000000c5947 */ /* 0x000fea0003800000 */
[----:B--2---:R-:W3:Y:S02]  /*2980*/  LDG.E.U8 R155, desc[UR36][R22.64+0x21] ;  /* 0x00002124169b7981 */ /* 0x004ee4000c1e1100 */
[----:B---3--:R-:W-:-:S05]  /*2990*/  PRMT R89, R155, 0x8880, RZ ;  /* 0x000088809b597816 */ /* 0x008fca00000000ff */
[----:B------:R-:W-:-:S07]  /*29a0*/  IMAD R164, R89, R154, RZ ;  /* 0x0000009a59a47224 */ /* 0x000fce00078e02ff */
.L_x_66:
[----:B------:R-:W-:Y:S05]  /*29b0*/  BSYNC B1 ;  /* 0x0000000000017941 */ /* 0x000fea0003800000 */
.L_x_65:
[----:B------:R-:W-:Y:S01]  /*29c0*/  @!P5 IMAD R105, R105, R153, R164 ;  /* 0x000000996969d224 */ /* 0x000fe200078e02a4 */
[----:B------:R-:W-:Y:S04]  /*29d0*/  BSSY B1, `(.L_x_67) ;  /* 0x0000006000017945 */ /* 0x000fe80003800000 */
[----:B------:R0:W-:Y:S01]  /*29e0*/  @!P5 STG.E.U8 desc[UR36][R158.64+0x21], R105 ;  /* 0x000021699e00d986 */ /* 0x0001e2000c101124 */
[----:B------:R-:W-:Y:S05]  /*29f0*/  @P2 BRA `(.L_x_68) ;  /* 0x00000000000c2947 */ /* 0x000fea0003800000 */
[----:B--2---:R-:W3:Y:S02]  /*2a00*/  LDG.E.U8 R155, desc[UR36][R162.64+0x20] ;  /* 0x00002024a29b7981 */ /* 0x004ee4000c1e1100 */
[----:B---3--:R-:W-:-:S05]  /*2a10*/  PRMT R89, R155, 0x8880, RZ ;  /* 0x000088809b597816 */ /* 0x008fca00000000ff */
[----:B------:R-:W-:-:S07]  /*2a20*/  IMAD R164, R89, R154, RZ ;  /* 0x0000009a59a47224 */ /* 0x000fce00078e02ff */
.L_x_68:
[----:B------:R-:W-:Y:S05]  /*2a30*/  BSYNC B1 ;  /* 0x0000000000017941 */ /* 0x000fea0003800000 */
.L_x_67:
        /* <DEDUP_REMOVED lines=11> */
.L_x_70:
[----:B------:R-:W-:Y:S05]  /*2af0*/  BSYNC B1 ;  /* 0x0000000000017941 */ /* 0x000fea0003800000 */
.L_x_69:
[----:B------:R-:W-:Y:S01]  /*2b00*/  @!P4 IMAD R107, R107, R153, R164 ;  /* 0x000000996b6bc224 */ /* 0x000fe200078e02a4 */
[----:B------:R-:W-:Y:S04]  /*2b10*/  BSSY B1, `(.L_x_71) ;  /* 0x0000006000017945 */ /* 0x000fe80003800000 */
[----:B------:R0:W-:Y:S01]  /*2b20*/  @!P4 STG.E.U8 desc[UR36][R8.64+0x21], R107 ;  /* 0x0000216b0800c986 */ /* 0x0001e2000c101124 */
[----:B------:R-:W-:Y:S05]  /*2b30*/  @P3 BRA `(.L_x_72) ;  /* 0x00000000000c3947 */ /* 0x000fea0003800000 */
[----:B--2---:R-:W3:Y:S02]  /*2b40*/  LDG.E.U8 R155, desc[UR36][R22.64+0x28] ;  /* 0x00002824169b7981 */ /* 0x004ee4000c1e1100 */
[----:B---3--:R-:W-:-:S05]  /*2b50*/  PRMT R89, R155, 0x8880, RZ ;  /* 0x000088809b597816 */ /* 0x008fca00000000ff */
[----:B------:R-:W-:-:S07]  /*2b60*/  IMAD R164, R89, R154, RZ ;  /* 0x0000009a59a47224 */ /* 0x000fce00078e02ff */
.L_x_72:
[----:B------:R-:W-:Y:S05]  /*2b70*/  BSYNC B1 ;  /* 0x0000000000017941 */ /* 0x000fea0003800000 */
.L_x_71:
[----:B---3--:R-:W-:Y:S01]  /*2b80*/  @!P3 IMAD R89, R108, R153, R164 ;  /* 0x000000996c59b224 */ /* 0x008fe200078e02a4 */
[----:B------:R-:W-:Y:S04]  /*2b90*/  BSSY B1, `(.L_x_73) ;  /* 0x0000006000017945 */ /* 0x000fe80003800000 */
[----:B------:R3:W-:Y:S01]  /*2ba0*/  @!P3 STG.E.U8 desc[UR36][R158.64+0x28], R89 ;  /* 0x000028599e00b986 */ /* 0x0007e2000c101124 */
[----:B------:R-:W-:Y:S05]  /*2bb0*/  @P5 BRA `(.L_x_74) ;  /* 0x00000000000c5947 */ /* 0x000fea0003800000 */
[----:B--2---:R-:W3:Y:S02]  /*2bc0*/  LDG.E.U8 R155, desc[UR36][R22.64+0x29] ;  /* 0x00002924169b7981 */ /* 0x004ee4000c1e1100 */
[----:B---3--:R-:W-:-:S05]  /*2bd0*/  PRMT R89, R155, 0x8880, RZ ;  /* 0x000088809b597816 */ /* 0x008fca00000000ff */
[----:B------:R-:W-:-:S07]  /*2be0*/  IMAD R164, R89, R154, RZ ;  /* 0x0000009a59a47224 */ /* 0x000fce00078e02ff */
.L_x_74:
[----:B------:R-:W-:Y:S05]  /*2bf0*/  BSYNC B1 ;  /* 0x0000000000017941 */ /* 0x000fea0003800000 */
.L_x_73:
[----:B------:R-:W-:Y:S01]  /*2c00*/  @!P5 IMAD R109, R109, R153, R164 ;  /* 0x000000996d6dd224 */ /* 0x000fe200078e02a4 */
[----:B------:R-:W-:Y:S04]  /*2c10*/  BSSY B1, `(.L_x_75) ;  /* 0x0000006000017945 */ /* 0x000fe80003800000 */
[----:B------:R0:W-:Y:S01]  /*2c20*/  @!P5 STG.E.U8 desc[UR36][R158.64+0x29], R109 ;  /* 0x0000296d9e00d986 */ /* 0x0001e2000c101124 */
[----:B------:R-:W-:Y:S05]  /*2c30*/  @P2 BRA `(.L_x_76) ;  /* 0x00000000000c2947 */ /* 0x000fea0003800000 */
[----:B--2---:R-:W3:Y:S02]  /*2c40*/  LDG.E.U8 R155, desc[UR36][R162.64+0x28] ;  /* 0x00002824a29b7981 */ /* 0x004ee4000c1e1100 */
[----:B---3--:R-:W-:-:S05]  /*2c50*/  PRMT R89, R155, 0x8880, RZ ;  /* 0x000088809b597816 */ /* 0x008fca00000000ff */
[----:B------:R-:W-:-:S07]  /*2c60*/  IMAD R164, R89, R154, RZ ;  /* 0x0000009a59a47224 */ /* 0x000fce00078e02ff */
.L_x_76:
[----:B------:R-:W-:Y:S05]  /*2c70*/  BSYNC B1 ;  /* 0x0000000000017941 */ /* 0x000fea0003800000 */
.L_x_75:
        /* <DEDUP_REMOVED lines=11> */
.L_x_78:
[----:B------:R-:W-:Y:S05]  /*2d30*/  BSYNC B1 ;  /* 0x0000000000017941 */ /* 0x000fea0003800000 */
.L_x_77:
[----:B------:R-:W-:Y:S01]  /*2d40*/  @!P4 IMAD R111, R111, R153, R164 ;  /* 0x000000996f6fc224 */ /* 0x000fe200078e02a4 */
[----:B------:R-:W-:Y:S04]  /*2d50*/  BSSY B1, `(.L_x_79) ;  /* 0x0000006000017945 */ /* 0x000fe80003800000 */
[----:B------:R0:W-:Y:S01]  /*2d60*/  @!P4 STG.E.U8 desc[UR36][R8.64+0x29], R111 ;  /* 0x0000296f0800c986 */ /* 0x0001e2000c101124 */
[----:B------:R-:W-:Y:S05]  /*2d70*/  @P3 BRA `(.L_x_80) ;  /* 0x00000000000c3947 */ /* 0x000fea0003800000 */
[----:B--2---:R-:W3:Y:S02]  /*2d80*/  LDG.E.U8 R155, desc[UR36][R22.64+0x30] ;  /* 0x00003024169b7981 */ /* 0x004ee4000c1e1100 */
[----:B---3--:R-:W-:-:S05]  /*2d90*/  PRMT R89, R155, 0x8880, RZ ;  /* 0x000088809b597816 */ /* 0x008fca00000000ff */
[----:B------:R-:W-:-:S07]  /*2da0*/  IMAD R164, R89, R154, RZ ;  /* 0x0000009a59a47224 */ /* 0x000fce00078e02ff */
.L_x_80:
[----:B------:R-:W-:Y:S05]  /*2db0*/  BSYNC B1 ;  /* 0x0000000000017941 */ /* 0x000fea0003800000 */
.L_x_79:
[----:B---3--:R-:W-:Y:S01]  /*2dc0*/  @!P3 IMAD R89, R112, R153, R164 ;  /* 0x000000997059b224 */ /* 0x008fe200078e02a4 */
[----:B------:R-:W-:Y:S04]  /*2dd0*/  BSSY B1, `(.L_x_81) ;  /* 0x0000006000017945 */ /* 0x000fe80003800000 */
[----:B------:R3:W-:Y:S01]  /*2de0*/  @!P3 STG.E.U8 desc[UR36][R158.64+0x30], R89 ;  /* 0x000030599e00b986 */ /* 0x0007e2000c101124 */
[----:B------:R-:W-:Y:S05]  /*2df0*/  @P5 BRA `(.L_x_82) ;  /* 0x00000000000c5947 */ /* 0x000fea0003800000 */
[----:B--2---:R-:W3:Y:S02]  /*2e00*/  LDG.E.U8 R155, desc[UR36][R22.64+0x31] ;  /* 0x00003124169b7981 */ /* 0x004ee4000c1e1100 */
[----:B---3--:R-:W-:-:S05]  /*2e10*/  PRMT R89, R155, 0x8880, RZ ;  /* 0x000088809b597816 */ /* 0x008fca00000000ff */
[----:B------:R-:W-:-:S07]  /*2e20*/  IMAD R164, R89, R154, RZ ;  /* 0x0000009a59a47224 */ /* 0x000fce00078e02ff */
.L_x_82:
[----:B------:R-:W-:Y:S05]  /*2e30*/  BSYNC B1 ;  /* 0x0000000000017941 */ /* 0x000fea0003800000 */
.L_x_81:
[----:B------:R-:W-:Y:S01]  /*2e40*/  @!P5 IMAD R113, R113, R153, R164 ;  /* 0x000000997171d224 */ /* 0x000fe200078e02a4 */
[----:B------:R-:W-:Y:S04]  /*2e50*/  BSSY B1, `(.L_x_83) ;  /* 0x0000006000017945 */ /* 0x000fe80003800000 */
[----:B------:R0:W-:Y:S01]  /*2e60*/  @!P5 STG.E.U8 desc[UR36][R158.64+0x31], R113 ;  /* 0x000031719e00d986 */ /* 0x0001e2000c101124 */
[----:B------:R-:W-:Y:S05]  /*2e70*/  @P2 BRA `(.L_x_84) ;  /* 0x00000000000c2947 */ /* 0x000fea0003800000 */
[----:B--2---:R-:W3:Y:S02]  /*2e80*/  LDG.E.U8 R155, desc[UR36][R162.64+0x30] ;  /* 0x00003024a29b7981 */ /* 0x004ee4000c1e1100 */
[----:B---3--:R-:W-:-:S05]  /*2e90*/  PRMT R89, R155, 0x8880, RZ ;  /* 0x000088809b597816 */ /* 0x008fca00000000ff */
[----:B------:R-:W-:-:S07]  /*2ea0*/  IMAD R164, R89, R154, RZ ;  /* 0x0000009a59a47224 */ /* 0x000fce00078e02ff */
.L_x_84:
[----:B------:R-:W-:Y:S05]  /*2eb0*/  BSYNC B1 ;  /* 0x0000000000017941 */ /* 0x000fea0003800000 */
.L_x_83:
        /* <DEDUP_REMOVED lines=11> */
.L_x_86:
[----:B------:R-:W-:Y:S05]  /*2f70*/  BSYNC B1 ;  /* 0x0000000000017941 */ /* 0x000fea0003800000 */
.L_x_85:
[----:B------:R-:W-:Y:S01]  /*2f80*/  @!P4 IMAD R115, R115, R153, R164 ;  /* 0x000000997373c224 */ /* 0x000fe200078e02a4 */
[----:B------:R-:W-:Y:S04]  /*2f90*/  BSSY B1, `(.L_x_87) ;  /* 0x0000006000017945 */ /* 0x000fe80003800000 */
[----:B------:R0:W-:Y:S01]  /*2fa0*/  @!P4 STG.E.U8 desc[UR36][R8.64+0x31], R115 ;  /* 0x000031730800c986 */ /* 0x0001e2000c101124 */
[----:B------:R-:W-:Y:S05]  /*2fb0*/  @P3 BRA `(.L_x_88) ;  /* 0x00000000000c3947 */ /* 0x000fea0003800000 */
[----:B--2---:R-:W3:Y:S02]  /*2fc0*/  LDG.E.U8 R155, desc[UR36][R22.64+0x38] ;  /* 0x00003824169b7981 */ /* 0x004ee4000c1e1100 */
[----:B---3--:R-:W-:-:S05]  /*2fd0*/  PRMT R89, R155, 0x8880, RZ ;  /* 0x000088809b597816 */ /* 0x008fca00000000ff */
[----:B------:R-:W-:-:S07]  /*2fe0*/  IMAD R164, R89, R154, RZ ;  /* 0x0000009a59a47224 */ /* 0x000fce00078e02ff */
.L_x_88:
[----:B------:R-:W-:Y:S05]  /*2ff0*/  BSYNC B1 ;  /* 0x0000000000017941 */ /* 0x000fea0003800000 */
.L_x_87:
[----:B---3--:R-:W-:Y:S01]  /*3000*/  @!P3 IMAD R89, R116, R153, R164 ;  /* 0x000000997459b224 */ /* 0x008fe200078e02a4 */
[----:B------:R-:W-:Y:S04]  /*3010*/  BSSY B1, `(.L_x_89) ;  /* 0x0000006000017945 */ /* 0x000fe80003800000 */
[----:B------:R3:W-:Y:S01]  /*3020*/  @!P3 STG.E.U8 desc[UR36][R158.64+0x38], R89 ;  /* 0x000038599e00b986 */ /* 0x0007e2000c101124 */
[----:B------:R-:W-:Y:S05]  /*3030*/  @P5 BRA `(.L_x_90) ;  /* 0x00000000000c5947 */ /* 0x000fea0003800000 */
[----:B--2---:R-:W3:Y:S02]  /*3040*/  LDG.E.U8 R155, desc[UR36][R22.64+0x39] ;  /* 0x00003924169b7981 */ /* 0x004ee4000c1e1100 */
[----:B---3--:R-:W-:-:S05]  /*3050*/  PRMT R89, R155, 0x8880, RZ ;  /* 0x000088809b597816 */ /* 0x008fca00000000ff */
[----:B------:R-:W-:-:S07]  /*3060*/  IMAD R164, R89, R154, RZ ;  /* 0x0000009a59a47224 */ /* 0x000fce00078e02ff */
.L_x_90:
[----:B------:R-:W-:Y:S05]  /*3070*/  BSYNC B1 ;  /* 0x0000000000017941 */ /* 0x000fea0003800000 */
.L_x_89:
[----:B------:R-:W-:Y:S01]  /*3080*/  @!P5 IMAD R117, R117, R153, R164 ;  /* 0x000000997575d224 */ /* 0x000fe200078e02a4 */
[----:B------:R-:W-:Y:S04]  /*3090*/  BSSY B1, `(.L_x_91) ;  /* 0x0000006000017945 */ /* 0x000fe80003800000 */
[----:B------:R0:W-:Y:S01]  /*30a0*/  @!P5 STG.E.U8 desc[UR36][R158.64+0x39], R117 ;  /* 0x000039759e00d986 */ /* 0x0001e2000c101124 */
[----:B------:R-:W-:Y:S05]  /*30b0*/  @P2 BRA `(.L_x_92) ;  /* 0x00000000000c2947 */ /* 0x000fea0003800000 */
[----:B--2---:R-:W3:Y:S02]  /*30c0*/  LDG.E.U8 R155, desc[UR36][R162.64+0x38] ;  /* 0x00003824a29b7981 */ /* 0x004ee4000c1e1100 */
[----:B---3--:R-:W-:-:S05]  /*30d0*/  PRMT R89, R155, 0x8880, RZ ;  /* 0x000088809b597816 */ /* 0x008fca00000000ff */
[----:B------:R-:W-:-:S07]  /*30e0*/  IMAD R164, R89, R154, RZ ;  /* 0x0000009a59a47224 */ /* 0x000fce00078e02ff */
.L_x_92:
[----:B------:R-:W-:Y:S05]  /*30f0*/  BSYNC B1 ;  /* 0x0000000000017941 */ /* 0x000fea0003800000 */
.L_x_91:
        /* <DEDUP_REMOVED lines=11> */
.L_x_94:
[----:B------:R-:W-:Y:S05]  /*31b0*/  BSYNC B1 ;  /* 0x0000000000017941 */ /* 0x000fea0003800000 */
.L_x_93:
[----:B------:R-:W-:Y:S01]  /*31c0*/  @!P4 IMAD R119, R119, R153, R164 ;  /* 0x000000997777c224 */ /* 0x000fe200078e02a4 */
[----:B------:R-:W-:Y:S04]  /*31d0*/  BSSY B1, `(.L_x_95) ;  /* 0x0000006000017945 */ /* 0x000fe80003800000 */
[----:B------:R0:W-:Y:S01]  /*31e0*/  @!P4 STG.E.U8 desc[UR36][R8.64+0x39], R119 ;  /* 0x000039770800c986 */ /* 0x0001e2000c101124 */
[----:B------:R-:W-:Y:S05]  /*31f0*/  @P3 BRA `(.L_x_96) ;  /* 0x00000000000c3947 */ /* 0x000fea0003800000 */
[----:B--2---:R-:W3:Y:S02]  /*3200*/  LDG.E.U8 R155, desc[UR36][R22.64+0x40] ;  /* 0x00004024169b7981 */ /* 0x004ee4000c1e1100 */
[----:B---3--:R-:W-:-:S05]  /*3210*/  PRMT R89, R155, 0x8880, RZ ;  /* 0x000088809b597816 */ /* 0x008fca00000000ff */
[----:B------:R-:W-:-:S07]  /*3220*/  IMAD R164, R89, R154, RZ ;  /* 0x0000009a59a47224 */ /* 0x000fce00078e02ff */
.L_x_96:
[----:B------:R-:W-:Y:S05]  /*3230*/  BSYNC B1 ;  /* 0x0000000000017941 */ /* 0x000fea0003800000 */
.L_x_95:
[----:B---3--:R-:W-:Y:S01]  /*3240*/  @!P3 IMAD R89, R120, R153, R164 ;  /* 0x000000997859b224 */ /* 0x008fe200078e02a4 */
[----:B------:R-:W-:Y:S04]  /*3250*/  BSSY B1, `(.L_x_97) ;  /* 0x0000006000017945 */ /* 0x000fe80003800000 */
[----:B------:R3:W-:Y:S01]  /*3260*/  @!P3 STG.E.U8 desc[UR36][R158.64+0x40], R89 ;  /* 0x000040599e00b986 */ /* 0x0007e2000c101124 */
[----:B------:R-:W-:Y:S05]  /*3270*/  @P5 BRA `(.L_x_98) ;  /* 0x00000000000c5947 */ /* 0x000fea0003800000 */
[----:B--2---:R-:W3:Y:S02]  /*3280*/  LDG.E.U8 R155, desc[UR36][R22.64+0x41] ;  /* 0x00004124169b7981 */ /* 0x004ee4000c1e1100 */
[----:B---3--:R-:W-:-:S05]  /*3290*/  PRMT R89, R155, 0x8880, RZ ;  /* 0x000088809b597816 */ /* 0x008fca00000000ff */
[----:B------:R-:W-:-:S07]  /*32a0*/  IMAD R164, R89, R154, RZ ;  /* 0x0000009a59a47224 */ /* 0x000fce00078e02ff */
.L_x_98:
[----:B------:R-:W-:Y:S05]  /*32b0*/  BSYNC B1 ;  /* 0x0000000000017941 */ /* 0x000fea0003800000 */
.L_x_97:
[----:B------:R-:W-:Y:S01]  /*32c0*/  @!P5 IMAD R121, R121, R153, R164 ;  /* 0x000000997979d224 */ /* 0x000fe200078e02a4 */
[----:B------:R-:W-:Y:S04]  /*32d0*/  BSSY B1, `(.L_x_99) ;  /* 0x0000006000017945 */ /* 0x000fe80003800000 */
[----:B------:R0:W-:Y:S01]  /*32e0*/  @!P5 STG.E.U8 desc[UR36][R158.64+0x41], R121 ;  /* 0x000041799e00d986 */ /* 0x0001e2000c101124 */
[----:B------:R-:W-:Y:S05]  /*32f0*/  @P2 BRA `(.L_x_100) ;  /* 0x00000000000c2947 */ /* 0x000fea0003800000 */
[----:B--2---:R-:W3:Y:S02]  /*3300*/  LDG.E.U8 R155, desc[UR36][R162.64+0x40] ;  /* 0x00004024a29b7981 */ /* 0x004ee4000c1e1100 */
[----:B---3--:R-:W-:-:S05]  /*3310*/  PRMT R89, R155, 0x8880, RZ ;  /* 0x000088809b597816 */ /* 0x008fca00000000ff */
[----:B------:R-:W-:-:S07]  /*3320*/  IMAD R164, R89, R154, RZ ;  /* 0x0000009a59a47224 */ /* 0x000fce00078e02ff */
.L_x_100:
[----:B------:R-:W-:Y:S05]  /*3330*/  BSYNC B1 ;  /* 0x0000000000017941 */ /* 0x000fea0003800000 */
.L_x_99:
        /* <DEDUP_REMOVED lines=11> */
.L_x_102:
[----:B------:R-:W-:Y:S05]  /*33f0*/  BSYNC B1 ;  /* 0x0000000000017941 */ /* 0x000fea0003800000 */
.L_x_101:
[----:B------:R-:W-:Y:S01]  /*3400*/  @!P4 IMAD R123, R123, R153, R164 ;  /* 0x000000997b7bc224 */ /* 0x000fe200078e02a4 */
[----:B------:R-:W-:Y:S04]  /*3410*/  BSSY B1, `(.L_x_103) ;  /* 0x0000006000017945 */ /* 0x000fe80003800000 */
[----:B------:R0:W-:Y:S01]  /*3420*/  @!P4 STG.E.U8 desc[UR36][R8.64+0x41], R123 ;  /* 0x0000417b0800c986 */ /* 0x0001e2000c101124 */
[----:B------:R-:W-:Y:S05]  /*3430*/  @P3 BRA `(.L_x_104) ;  /* 0x00000000000c3947 */ /* 0x000fea0003800000 */
[----:B--2---:R-:W3:Y:S02]  /*3440*/  LDG.E.U8 R155, desc[UR36][R22.64+0x48] ;  /* 0x00004824169b7981 */ /* 0x004ee4000c1e1100 */
[----:B---3--:R-:W-:-:S05]  /*3450*/  PRMT R89, R155, 0x8880, RZ ;  /* 0x000088809b597816 */ /* 0x008fca00000000ff */
[----:B------:R-:W-:-:S07]  /*3460*/  IMAD R164, R89, R154, RZ ;  /* 0x0000009a59a47224 */ /* 0x000fce00078e02ff */
.L_x_104:
[----:B------:R-:W-:Y:S05]  /*3470*/  BSYNC B1 ;  /* 0x0000000000017941 */ /* 0x000fea0003800000 */
.L_x_103:
[----:B---3--:R-:W-:Y:S01]  /*3480*/  @!P3 IMAD R89, R124, R153, R164 ;  /* 0x000000997c59b224 */ /* 0x008fe200078e02a4 */
[----:B------:R-:W-:Y:S04]  /*3490*/  BSSY B1, `(.L_x_105) ;  /* 0x0000006000017945 */ /* 0x000fe80003800000 */
[----:B------:R3:W-:Y:S01]  /*34a0*/  @!P3 STG.E.U8 desc[UR36][R158.64+0x48], R89 ;  /* 0x000048599e00b986 */ /* 0x0007e2000c101124 */
[----:B------:R-:W-:Y:S05]  /*34b0*/  @P5 BRA `(.L_x_106) ;  /* 0x00000000000c5947 */ /* 0x000fea0003800000 */
[----:B--2---:R-:W3:Y:S02]  /*34c0*/  LDG.E.U8 R155, desc[UR36][R22.64+0x49] ;  /* 0x00004924169b7981 */ /* 0x004ee4000c1e1100 */
[----:B---3--:R-:W-:-:S05]  /*34d0*/  PRMT R89, R155, 0x8880, RZ ;  /* 0x000088809b597816 */ /* 0x008fca00000000ff */
[----:B------:R-:W-:-:S07]  /*34e0*/  IMAD R164, R89, R154, RZ ;  /* 0x0000009a59a47224 */ /* 0x000fce00078e02ff */
.L_x_106:
[----:B------:R-:W-:Y:S05]  /*34f0*/  BSYNC B1 ;  /* 0x0000000000017941 */ /* 0x000fea0003800000 */
.L_x_105:
[----:B------:R-:W-:Y:S01]  /*3500*/  @!P5 IMAD R125, R125, R153, R164 ;  /* 0x000000997d7dd224 */ /* 0x000fe200078e02a4 */
[----:B------:R-:W-:Y:S04]  /*3510*/  BSSY B1, `(.L_x_107) ;  /* 0x0000006000017945 */ /* 0x000fe80003800000 */
[----:B------:R0:W-:Y:S01]  /*3520*/  @!P5 STG.E.U8 desc[UR36][R158.64+0x49], R125 ;  /* 0x0000497d9e00d986 */ /* 0x0001e2000c101124 */
[----:B------:R-:W-:Y:S05]  /*3530*/  @P2 BRA `(.L_x_108) ;  /* 0x00000000000c2947 */ /* 0x000fea0003800000 */
[----:B--2---:R-:W3:Y:S02]  /*3540*/  LDG.E.U8 R155, desc[UR36][R162.64+0x48] ;  /* 0x00004824a29b7981 */ /* 0x004ee4000c1e1100 */
[----:B---3--:R-:W-:-:S05]  /*3550*/  PRMT R89, R155, 0x8880, RZ ;  /* 0x000088809b597816 */ /* 0x008fca00000000ff */
[----:B------:R-:W-:-:S07]  /*3560*/  IMAD R164, R89, R154, RZ ;  /* 0x0000009a59a47224 */ /* 0x000fce00078e02ff */
.L_x_108:
[----:B------:R-:W-:Y:S05]  /*3570*/  BSYNC B1 ;  /* 0x0000000000017941 */ /* 0x000fea0003800000 */
.L_x_107:
        /* <DEDUP_REMOVED lines=11> */
.L_x_110:
[----:B------:R-:W-:Y:S05]  /*3630*/  BSYNC B1 ;  /* 0x0000000000017941 */ /* 0x000fea0003800000 */
.L_x_109:
[----:B------:R-:W-:Y:S01]  /*3640*/  @!P4 IMAD R127, R127, R153, R164 ;  /* 0x000000997f7fc224 */ /* 0x000fe200078e02a4 */
[----:B------:R-:W-:Y:S04]  /*3650*/  BSSY B1, `(.L_x_111) ;  /* 0x0000006000017945 */ /* 0x000fe80003800000 */
[----:B------:R0:W-:Y:S01]  /*3660*/  @!P4 STG.E.U8 desc[UR36][R8.64+0x49], R127 ;  /* 0x0000497f0800c986 */ /* 0x0001e2000c101124 */
[----:B------:R-:W-:Y:S05]  /*3670*/  @P3 BRA `(.L_x_112) ;  /* 0x00000000000c3947 */ /* 0x000fea0003800000 */
[----:B--2---:R-:W3:Y:S02]  /*3680*/  LDG.E.U8 R155, desc[UR36][R22.64+0x50] ;  /* 0x00005024169b7981 */ /* 0x004ee4000c1e1100 */
[----:B---3--:R-:W-:-:S05]  /*3690*/  PRMT R89, R155, 0x8880, RZ ;  /* 0x000088809b597816 */ /* 0x008fca00000000ff */
[----:B------:R-:W-:-:S07]  /*36a0*/  IMAD R164, R89, R154, RZ ;  /* 0x0000009a59a47224 */ /* 0x000fce00078e02ff */
.L_x_112:
[----:B------:R-:W-:Y:S05]  /*36b0*/  BSYNC B1 ;  /* 0x0000000000017941 */ /* 0x000fea0003800000 */
.L_x_111:
[----:B---3--:R-:W-:Y:S01]  /*36c0*/  @!P3 IMAD R89, R128, R153, R164 ;  /* 0x000000998059b224 */ /* 0x008fe200078e02a4 */
[----:B------:R-:W-:Y:S04]  /*36d0*/  BSSY B1, `(.L_x_113) ;  /* 0x0000006000017945 */ /* 0x000fe80003800000 */
[----:B------:R3:W-:Y:S01]  /*36e0*/  @!P3 STG.E.U8 desc[UR36][R158.64+0x50], R89 ;  /* 0x000050599e00b986 */ /* 0x0007e2000c101124 */
[----:B------:R-:W-:Y:S05]  /*36f0*/  @P5 BRA `(.L_x_114) ;  /* 0x00000000000c5947 */ /* 0x000fea0003800000 */
[----:B--2---:R-:W3:Y:S02]  /*3700*/  LDG.E.U8 R155, desc[UR36][R22.64+0x51] ;  /* 0x00005124169b7981 */ /* 0x004ee4000c1e1100 */
[----:B---3--:R-:W-:-:S05]  /*3710*/  PRMT R89, R155, 0x8880, RZ ;  /* 0x000088809b597816 */ /* 0x008fca00000000ff */
[----:B------:R-:W-:-:S07]  /*3720*/  IMAD R164, R89, R154, RZ ;  /* 0x0000009a59a47224 */ /* 0x000fce00078e02ff */
.L_x_114:
[----:B------:R-:W-:Y:S05]  /*3730*/  BSYNC B1 ;  /* 0x0000000000017941 */ /* 0x000fea0003800000 */
.L_x_113:
[----:B------:R-:W-:Y:S01]  /*3740*/  @!P5 IMAD R129, R129, R153, R164 ;  /* 0x000000998181d224 */ /* 0x000fe200078e02a4 */
[----:B------:R-:W-:Y:S04]  /*3750*/  BSSY B1, `(.L_x_115) ;  /* 0x0000006000017945 */ /* 0x000fe80003800000 */
[----:B------:R0:W-:Y:S01]  /*3760*/  @!P5 STG.E.U8 desc[UR36][R158.64+0x51], R129 ;  /* 0x000051819e00d986 */ /* 0x0001e2000c101124 */
[----:B------:R-:W-:Y:S05]  /*3770*/  @P2 BRA `(.L_x_116) ;  /* 0x00000000000c2947 */ /* 0x000fea0003800000 */
[----:B--2---:R-:W3:Y:S02]  /*3780*/  LDG.E.U8 R155, desc[UR36][R162.64+0x50] ;  /* 0x00005024a29b7981 */ /* 0x004ee4000c1e1100 */
[----:B---3--:R-:W-:-:S05]  /*3790*/  PRMT R89, R155, 0x8880, RZ ;  /* 0x000088809b597816 */ /* 0x008fca00000000ff */
[----:B------:R-:W-:-:S07]  /*37a0*/  IMAD R164, R89, R154, RZ ;  /* 0x0000009a59a47224 */ /* 0x000fce00078e02ff */
.L_x_116:
[----:B------:R-:W-:Y:S05]  /*37b0*/  BSYNC B1 ;  /* 0x0000000000017941 */ /* 0x000fea0003800000 */
.L_x_115:
        /* <DEDUP_REMOVED lines=11> */
.L_x_118:
[----:B------:R-:W-:Y:S05]  /*3870*/  BSYNC B1 ;  /* 0x0000000000017941 */ /* 0x000fea0003800000 */
.L_x_117:
[----:B------:R-:W-:Y:S01]  /*3880*/  @!P4 IMAD R131, R131, R153, R164 ;  /* 0x000000998383c224 */ /* 0x000fe200078e02a4 */
[----:B------:R-:W-:Y:S04]  /*3890*/  BSSY B1, `(.L_x_119) ;  /* 0x0000006000017945 */ /* 0x000fe80003800000 */
[----:B------:R0:W-:Y:S01]  /*38a0*/  @!P4 STG.E.U8 desc[UR36][R8.64+0x51], R131 ;  /* 0x000051830800c986 */ /* 0x0001e2000c101124 */
[----:B------:R-:W-:Y:S05]  /*38b0*/  @P3 BRA `(.L_x_120) ;  /* 0x00000000000c3947 */ /* 0x000fea0003800000 */
[----:B--2---:R-:W3:Y:S02]  /*38c0*/  LDG.E.U8 R155, desc[UR36][R22.64+0x58] ;  /* 0x00005824169b7981 */ /* 0x004ee4000c1e1100 */
[----:B---3--:R-:W-:-:S05]  /*38d0*/  PRMT R89, R155, 0x8880, RZ ;  /* 0x000088809b597816 */ /* 0x008fca00000000ff */
[----:B------:R-:W-:-:S07]  /*38e0*/  IMAD R164, R89, R154, RZ ;  /* 0x0000009a59a47224 */ /* 0x000fce00078e02ff */
.L_x_120:
[----:B------:R-:W-:Y:S05]  /*38f0*/  BSYNC B1 ;  /* 0x0000000000017941 */ /* 0x000fea0003800000 */
.L_x_119:
[----:B---3--:R-:W-:Y:S01]  /*3900*/  @!P3 IMAD R89, R132, R153, R164 ;  /* 0x000000998459b224 */ /* 0x008fe200078e02a4 */
[----:B------:R-:W-:Y:S04]  /*3910*/  BSSY B1, `(.L_x_121) ;  /* 0x0000006000017945 */ /* 0x000fe80003800000 */
[----:B------:R3:W-:Y:S01]  /*3920*/  @!P3 STG.E.U8 desc[UR36][R158.64+0x58], R89 ;  /* 0x000058599e00b986 */ /* 0x0007e2000c101124 */
[----:B------:R-:W-:Y:S05]  /*3930*/  @P5 BRA `(.L_x_122) ;  /* 0x00000000000c5947 */ /* 0x000fea0003800000 */
[----:B--2---:R-:W3:Y:S02]  /*3940*/  LDG.E.U8 R155, desc[UR36][R22.64+0x59] ;  /* 0x00005924169b7981 */ /* 0x004ee4000c1e1100 */
[----:B---3--:R-:W-:-:S05]  /*3950*/  PRMT R89, R155, 0x8880, RZ ;  /* 0x000088809b597816 */ /* 0x008fca00000000ff */
[----:B------:R-:W-:-:S07]  /*3960*/  IMAD R164, R89, R154, RZ ;  /* 0x0000009a59a47224 */ /* 0x000fce00078e02ff */
.L_x_122:
[----:B------:R-:W-:Y:S05]  /*3970*/  BSYNC B1 ;  /* 0x0000000000017941 */ /* 0x000fea0003800000 */
.L_x_121:
[----:B------:R-:W-:Y:S01]  /*3980*/  @!P5 IMAD R133, R133, R153, R164 ;  /* 0x000000998585d224 */ /* 0x000fe200078e02a4 */
[----:B------:R-:W-:Y:S04]  /*3990*/  BSSY B1, `(.L_x_123) ;  /* 0x0000006000017945 */ /* 0x000fe80003800000 */
[----:B------:R0:W-:Y:S01]  /*39a0*/  @!P5 STG.E.U8 desc[UR36][R158.64+0x59], R133 ;  /* 0x000059859e00d986 */ /* 0x0001e2000c101124 */
[----:B------:R-:W-:Y:S05]  /*39b0*/  @P2 BRA `(.L_x_124) ;  /* 0x00000000000c2947 */ /* 0x000fea0003800000 */
[----:B--2---:R-:W3:Y:S02]  /*39c0*/  LDG.E.U8 R155, desc[UR36][R162.64+0x58] ;  /* 0x00005824a29b7981 */ /* 0x004ee4000c1e1100 */
[----:B---3--:R-:W-:-:S05]  /*39d0*/  PRMT R89, R155, 0x8880, RZ ;  /* 0x000088809b597816 */ /* 0x008fca00000000ff */
[----:B------:R-:W-:-:S07]  /*39e0*/  IMAD R164, R89, R154, RZ ;  /* 0x0000009a59a47224 */ /* 0x000fce00078e02ff */
.L_x_124:
[----:B------:R-:W-:Y:S05]  /*39f0*/  BSYNC B1 ;  /* 0x0000000000017941 */ /* 0x000fea0003800000 */
.L_x_123:
        /* <DEDUP_REMOVED lines=11> */
.L_x_126:
[----:B------:R-:W-:Y:S05]  /*3ab0*/  BSYNC B1 ;  /* 0x0000000000017941 */ /* 0x000fea0003800000 */
.L_x_125:
[----:B------:R-:W-:Y:S01]  /*3ac0*/  @!P4 IMAD R135, R135, R153, R164 ;  /* 0x000000998787c224 */ /* 0x000fe200078e02a4 */
[----:B------:R-:W-:Y:S04]  /*3ad0*/  BSSY B1, `(.L_x_127) ;  /* 0x0000006000017945 */ /* 0x000fe80003800000 */
[----:B------:R0:W-:Y:S01]  /*3ae0*/  @!P4 STG.E.U8 desc[UR36][R8.64+0x59], R135 ;  /* 0x000059870800c986 */ /* 0x0001e2000c101124 */
[----:B------:R-:W-:Y:S05]  /*3af0*/  @P3 BRA `(.L_x_128) ;  /* 0x00000000000c3947 */ /* 0x000fea0003800000 */
[----:B--2---:R-:W3:Y:S02]  /*3b00*/  LDG.E.U8 R155, desc[UR36][R22.64+0x60] ;  /* 0x00006024169b7981 */ /* 0x004ee4000c1e1100 */
[----:B---3--:R-:W-:-:S05]  /*3b10*/  PRMT R89, R155, 0x8880, RZ ;  /* 0x000088809b597816 */ /* 0x008fca00000000ff */
[----:B------:R-:W-:-:S07]  /*3b20*/  IMAD R164, R89, R154, RZ ;  /* 0x0000009a59a47224 */ /* 0x000fce00078e02ff */
.L_x_128:
[----:B------:R-:W-:Y:S05]  /*3b30*/  BSYNC B1 ;  /* 0x0000000000017941 */ /* 0x000fea0003800000 */
.L_x_127:
[----:B---3--:R-:W-:Y:S01]  /*3b40*/  @!P3 IMAD R89, R136, R153, R164 ;  /* 0x000000998859b224 */ /* 0x008fe200078e02a4 */
[----:B------:R-:W-:Y:S04]  /*3b50*/  BSSY B1, `(.L_x_129) ;  /* 0x0000006000017945 */ /* 0x000fe80003800000 */
[----:B------:R3:W-:Y:S01]  /*3b60*/  @!P3 STG.E.U8 desc[UR36][R158.64+0x60], R89 ;  /* 0x000060599e00b986 */ /* 0x0007e2000c101124 */
[----:B------:R-:W-:Y:S05]  /*3b70*/  @P5 BRA `(.L_x_130) ;  /* 0x00000000000c5947 */ /* 0x000fea0003800000 */
[----:B--2---:R-:W3:Y:S02]  /*3b80*/  LDG.E.U8 R155, desc[UR36][R22.64+0x61] ;  /* 0x00006124169b7981 */ /* 0x004ee4000c1e1100 */
[----:B---3--:R-:W-:-:S05]  /*3b90*/  PRMT R89, R155, 0x8880, RZ ;  /* 0x000088809b597816 */ /* 0x008fca00000000ff */
[----:B------:R-:W-:-:S07]  /*3ba0*/  IMAD R164, R89, R154, RZ ;  /* 0x0000009a59a47224 */ /* 0x000fce00078e02ff */
.L_x_130:
[----:B------:R-:W-:Y:S05]  /*3bb0*/  BSYNC B1 ;  /* 0x0000000000017941 */ /* 0x000fea0003800000 */
.L_x_129:
[----:B------:R-:W-:Y:S01]  /*3bc0*/  @!P5 IMAD R137, R137, R153, R164 ;  /* 0x000000998989d224 */ /* 0x000fe200078e02a4 */
[----:B------:R-:W-:Y:S04]  /*3bd0*/  BSSY B1, `(.L_x_131) ;  /* 0x0000006000017945 */ /* 0x000fe80003800000 */
[----:B------:R0:W-:Y:S01]  /*3be0*/  @!P5 STG.E.U8 desc[UR36][R158.64+0x61], R137 ;  /* 0x000061899e00d986 */ /* 0x0001e2000c101124 */
[----:B------:R-:W-:Y:S05]  /*3bf0*/  @P2 BRA `(.L_x_132) ;  /* 0x00000000000c2947 */ /* 0x000fea0003800000 */
[----:B--2---:R-:W3:Y:S02]  /*3c00*/  LDG.E.U8 R155, desc[UR36][R162.64+0x60] ;  /* 0x00006024a29b7981 */ /* 0x004ee4000c1e1100 */
[----:B---3--:R-:W-:-:S05]  /*3c10*/  PRMT R89, R155, 0x8880, RZ ;  /* 0x000088809b597816 */ /* 0x008fca00000000ff */
[----:B------:R-:W-:-:S07]  /*3c20*/  IMAD R164, R89, R154, RZ ;  /* 0x0000009a59a47224 */ /* 0x000fce00078e02ff */
.L_x_132:
[----:B------:R-:W-:Y:S05]  /*3c30*/  BSYNC B1 ;  /* 0x0000000000017941 */ /* 0x000fea0003800000 */
.L_x_131:
        /* <DEDUP_REMOVED lines=11> */
.L_x_134:
[----:B------:R-:W-:Y:S05]  /*3cf0*/  BSYNC B1 ;  /* 0x0000000000017941 */ /* 0x000fea0003800000 */
.L_x_133:
[----:B------:R-:W-:Y:S01]  /*3d00*/  @!P4 IMAD R139, R139, R153, R164 ;  /* 0x000000998b8bc224 */ /* 0x000fe200078e02a4 */
[----:B------:R-:W-:Y:S04]  /*3d10*/  BSSY B1, `(.L_x_135) ;  /* 0x0000006000017945 */ /* 0x000fe80003800000 */
[----:B------:R0:W-:Y:S01]  /*3d20*/  @!P4 STG.E.U8 desc[UR36][R8.64+0x61], R139 ;  /* 0x0000618b0800c986 */ /* 0x0001e2000c101124 */
[----:B------:R-:W-:Y:S05]  /*3d30*/  @P3 BRA `(.L_x_136) ;  /* 0x00000000000c3947 */ /* 0x000fea0003800000 */
[----:B--2---:R-:W3:Y:S02]  /*3d40*/  LDG.E.U8 R155, desc[UR36][R22.64+0x68] ;  /* 0x00006824169b7981 */ /* 0x004ee4000c1e1100 */
[----:B---3--:R-:W-:-:S05]  /*3d50*/  PRMT R89, R155, 0x8880, RZ ;  /* 0x000088809b597816 */ /* 0x008fca00000000ff */
[----:B------:R-:W-:-:S07]  /*3d60*/  IMAD R164, R89, R154, RZ ;  /* 0x0000009a59a47224 */ /* 0x000fce00078e02ff */
.L_x_136:
[----:B------:R-:W-:Y:S05]  /*3d70*/  BSYNC B1 ;  /* 0x0000000000017941 */ /* 0x000fea0003800000 */
.L_x_135:
[----:B---3--:R-:W-:Y:S01]  /*3d80*/  @!P3 IMAD R89, R140, R153, R164 ;  /* 0x000000998c59b224 */ /* 0x008fe200078e02a4 */
[----:B------:R-:W-:Y:S04]  /*3d90*/  BSSY B1, `(.L_x_137) ;  /* 0x0000006000017945 */ /* 0x000fe80003800000 */
[----:B------:R3:W-:Y:S01]  /*3da0*/  @!P3 STG.E.U8 desc[UR36][R158.64+0x68], R89 ;  /* 0x000068599e00b986 */ /* 0x0007e2000c101124 */
[----:B------:R-:W-:Y:S05]  /*3db0*/  @P5 BRA `(.L_x_138) ;  /* 0x00000000000c5947 */ /* 0x000fea0003800000 */
[----:B--2---:R-:W3:Y:S02]  /*3dc0*/  LDG.E.U8 R155, desc[UR36][R22.64+0x69] ;  /* 0x00006924169b7981 */ /* 0x004ee4000c1e1100 */
[----:B---3--:R-:W-:-:S05]  /*3dd0*/  PRMT R89, R155, 0x8880, RZ ;  /* 0x000088809b597816 */ /* 0x008fca00000000ff */
[----:B------:R-:W-:-:S07]  /*3de0*/  IMAD R164, R89, R154, RZ ;  /* 0x0000009a59a47224 */ /* 0x000fce00078e02ff */
.L_x_138:
[----:B------:R-:W-:Y:S05]  /*3df0*/  BSYNC B1 ;  /* 0x0000000000017941 */ /* 0x000fea0003800000 */
.L_x_137:
[----:B------:R-:W-:Y:S01]  /*3e00*/  @!P5 IMAD R141, R141, R153, R164 ;  /* 0x000000998d8dd224 */ /* 0x000fe200078e02a4 */
[----:B------:R-:W-:Y:S04]  /*3e10*/  BSSY B1, `(.L_x_139) ;  /* 0x0000006000017945 */ /* 0x000fe80003800000 */
[----:B------:R0:W-:Y:S01]  /*3e20*/  @!P5 STG.E.U8 desc[UR36][R158.64+0x69], R141 ;  /* 0x0000698d9e00d986 */ /* 0x0001e2000c101124 */
[----:B------:R-:W-:Y:S05]  /*3e30*/  @P2 BRA `(.L_x_140) ;  /* 0x00000000000c2947 */ /* 0x000fea0003800000 */
[----:B--2---:R-:W3:Y:S02]  /*3e40*/  LDG.E.U8 R155, desc[UR36][R162.64+0x68] ;  /* 0x00006824a29b7981 */ /* 0x004ee4000c1e1100 */
[----:B---3--:R-:W-:-:S05]  /*3e50*/  PRMT R89, R155, 0x8880, RZ ;  /* 0x000088809b597816 */ /* 0x008fca00000000ff */
[----:B------:R-:W-:-:S07]  /*3e60*/  IMAD R164, R89, R154, RZ ;  /* 0x0000009a59a47224 */ /* 0x000fce00078e02ff */
.L_x_140:
[----:B------:R-:W-:Y:S05]  /*3e70*/  BSYNC B1 ;  /* 0x0000000000017941 */ /* 0x000fea0003800000 */
.L_x_139:
        /* <DEDUP_REMOVED lines=11> */
.L_x_142:
[----:B------:R-:W-:Y:S05]  /*3f30*/  BSYNC B1 ;  /* 0x0000000000017941 */ /* 0x000fea0003800000 */
.L_x_141:
[----:B------:R-:W-:Y:S01]  /*3f40*/  @!P4 IMAD R143, R143, R153, R164 ;  /* 0x000000998f8fc224 */ /* 0x000fe200078e02a4 */
[----:B------:R-:W-:Y:S04]  /*3f50*/  BSSY B1, `(.L_x_143) ;  /* 0x0000006000017945 */ /* 0x000fe80003800000 */
[----:B------:R0:W-:Y:S01]  /*3f60*/  @!P4 STG.E.U8 desc[UR36][R8.64+0x69], R143 ;  /* 0x0000698f0800c986 */ /* 0x0001e2000c101124 */
[----:B------:R-:W-:Y:S05]  /*3f70*/  @P3 BRA `(.L_x_144) ;  /* 0x00000000000c3947 */ /* 0x000fea0003800000 */
[----:B--2---:R-:W3:Y:S02]  /*3f80*/  LDG.E.U8 R155, desc[UR36][R22.64+0x70] ;  /* 0x00007024169b7981 */ /* 0x004ee4000c1e1100 */
[----:B---3--:R-:W-:-:S05]  /*3f90*/  PRMT R89, R155, 0x8880, RZ ;  /* 0x000088809b597816 */ /* 0x008fca00000000ff */
[----:B------:R-:W-:-:S07]  /*3fa0*/  IMAD R164, R89, R154, RZ ;  /* 0x0000009a59a47224 */ /* 0x000fce00078e02ff */
.L_x_144:
[----:B------:R-:W-:Y:S05]  /*3fb0*/  BSYNC B1 ;  /* 0x0000000000017941 */ /* 0x000fea0003800000 */
.L_x_143:
[----:B---3--:R-:W-:Y:S01]  /*3fc0*/  @!P3 IMAD R89, R144, R153, R164 ;  /* 0x000000999059b224 */ /* 0x008fe200078e02a4 */
[----:B------:R-:W-:Y:S04]  /*3fd0*/  BSSY B1, `(.L_x_145) ;  /* 0x0000006000017945 */ /* 0x000fe80003800000 */
[----:B------:R3:W-:Y:S01]  /*3fe0*/  @!P3 STG.E.U8 desc[UR36][R158.64+0x70], R89 ;  /* 0x000070599e00b986 */ /* 0x0007e2000c101124 */
[----:B------:R-:W-:Y:S05]  /*3ff0*/  @P5 BRA `(.L_x_146) ;  /* 0x00000000000c5947 */ /* 0x000fea0003800000 */
[----:B--2---:R-:W3:Y:S02]  /*4000*/  LDG.E.U8 R155, desc[UR36][R22.64+0x71] ;  /* 0x00007124169b7981 */ /* 0x004ee4000c1e1100 */
[----:B---3--:R-:W-:-:S05]  /*4010*/  PRMT R89, R155, 0x8880, RZ ;  /* 0x000088809b597816 */ /* 0x008fca00000000ff */
[----:B------:R-:W-:-:S07]  /*4020*/  IMAD R164, R89, R154, RZ ;  /* 0x0000009a59a47224 */ /* 0x000fce00078e02ff */
.L_x_146:
[----:B------:R-:W-:Y:S05]  /*4030*/  BSYNC B1 ;  /* 0x0000000000017941 */ /* 0x000fea0003800000 */
.L_x_145:
[----:B------:R-:W-:Y:S01]  /*4040*/  @!P5 IMAD R145, R145, R153, R164 ;  /* 0x000000999191d224 */ /* 0x000fe200078e02a4 */
[----:B------:R-:W-:Y:S04]  /*4050*/  BSSY B1, `(.L_x_147) ;  /* 0x0000006000017945 */ /* 0x000fe80003800000 */
[----:B------:R0:W-:Y:S01]  /*4060*/  @!P5 STG.E.U8 desc[UR36][R158.64+0x71], R145 ;  /* 0x000071919e00d986 */ /* 0x0001e2000c101124 */
[----:B------:R-:W-:Y:S05]  /*4070*/  @P2 BRA `(.L_x_148) ;  /* 0x00000000000c2947 */ /* 0x000fea0003800000 */
[----:B--2---:R-:W3:Y:S02]  /*4080*/  LDG.E.U8 R155, desc[UR36][R162.64+0x70] ;  /* 0x00007024a29b7981 */ /* 0x004ee4000c1e1100 */
[----:B---3--:R-:W-:-:S05]  /*4090*/  PRMT R89, R155, 0x8880, RZ ;  /* 0x000088809b597816 */ /* 0x008fca00000000ff */
[----:B------:R-:W-:-:S07]  /*40a0*/  IMAD R164, R89, R154, RZ ;  /* 0x0000009a59a47224 */ /* 0x000fce00078e02ff */
.L_x_148:
[----:B------:R-:W-:Y:S05]  /*40b0*/  BSYNC B1 ;  /* 0x0000000000017941 */ /* 0x000fea0003800000 */
.L_x_147:
[C---:B------:R-:W-:Y:S01]  /*40c0*/  ISETP.LT.OR P4, PT, R3.reuse, 0x72, !P1 ;  /* 0x000000720300780c */ /* 0x040fe20004f81670 */
[----:B---3--:R-:W-:Y:S01]  /*40d0*/  @!P2 IMAD R89, R146, R153, R164 ;  /* 0x000000999259a224 */ /* 0x008fe200078e02a4 */
[----:B------:R-:W-:Y:S01]  /*40e0*/  BSSY B1, `(.L_x_149) ;  /* 0x000000b000017945 */ /* 0x000fe20003800000 */
[----:B------:R-:W-:Y:S02]  /*40f0*/  ISETP.LT.OR P3, PT, R3, 0x79, !P0 ;  /* 0x000000790300780c */ /* 0x000fe40004761670 */
[----:B------:R-:W-:Y:S01]  /*4100*/  IADD3 R165, P5, R165, 0x80, RZ ;  /* 0x00000080a5a57810 */ /* 0x000fe20007fbe0ff */
[----:B------:R3:W-:Y:S01]  /*4110*/  @!P2 STG.E.U8 desc[UR36][R8.64+0x70], R89 ;  /* 0x000070590800a986 */ /* 0x0007e2000c101124 */
[C---:B------:R-:W-:Y:S02]  /*4120*/  ISETP.LT.OR P2, PT, R3.reuse, 0x79, !P1 ;  /* 0x000000790300780c */ /* 0x040fe40004f41670 */
[C---:B------:R-:W-:Y:S02]  /*4130*/  ISETP.LT.OR P0, PT, R3.reuse, 0x7a, !P0 ;  /* 0x0000007a0300780c */ /* 0x040fe40004701670 */
[----:B------:R-:W-:-:S02]  /*4140*/  ISETP.LT.OR P1, PT, R3, 0x7a, !P1 ;  /* 0x0000007a0300780c */ /* 0x000fc40004f21670 */
[----:B------:R-:W-:Y:S11]  /*4150*/  @P4 BRA `(.L_x_150) ;  /* 0x00000000000c4947 */ /* 0x000ff60003800000 */
[----:B--2---:R-:W3:Y:S02]  /*4160*/  LDG.E.U8 R155, desc[UR36][R162.64+0x71] ;  /* 0x00007124a29b7981 */ /* 0x004ee4000c1e1100 */
[----:B---3--:R-:W-:-:S05]  /*4170*/  PRMT R89, R155, 0x8880, RZ ;  /* 0x000088809b597816 */ /* 0x008fca00000000ff */
[----:B------:R-:W-:-:S07]  /*4180*/  IMAD R164, R89, R154, RZ ;  /* 0x0000009a59a47224 */ /* 0x000fce00078e02ff */
.L_x_150:
[----:B------:R-:W-:Y:S05]  /*4190*/  BSYNC B1 ;  /* 0x0000000000017941 */ /* 0x000fea0003800000 */
.L_x_149:
[----:B------:R-:W-:Y:S01]  /*41a0*/  @!P4 IMAD R147, R147, R153, R164 ;  /* 0x000000999393c224 */ /* 0x000fe200078e02a4 */
[----:B------:R-:W-:Y:S04]  /*41b0*/  BSSY B1, `(.L_x_151) ;  /* 0x0000006000017945 */ /* 0x000fe80003800000 */
[----:B------:R0:W-:Y:S01]  /*41c0*/  @!P4 STG.E.U8 desc[UR36][R8.64+0x71], R147 ;  /* 0x000071930800c986 */ /* 0x0001e2000c101124 */
[----:B------:R-:W-:Y:S05]  /*41d0*/  @P3 BRA `(.L_x_152) ;  /* 0x00000000000c3947 */ /* 0x000fea0003800000 */
[----:B--2---:R-:W3:Y:S02]  /*41e0*/  LDG.E.U8 R155, desc[UR36][R22.64+0x78] ;  /* 0x00007824169b7981 */ /* 0x004ee4000c1e1100 */
[----:B---3--:R-:W-:-:S05]  /*41f0*/  PRMT R89, R155, 0x8880, RZ ;  /* 0x000088809b597816 */ /* 0x008fca00000000ff */
[----:B------:R-:W-:-:S07]  /*4200*/  IMAD R164, R89, R154, RZ ;  /* 0x0000009a59a47224 */ /* 0x000fce00078e02ff */
.L_x_152:
[----:B------:R-:W-:Y:S05]  /*4210*/  BSYNC B1 ;  /* 0x0000000000017941 */ /* 0x000fea0003800000 */
.L_x_151:
[----:B---3--:R-:W-:Y:S01]  /*4220*/  @!P3 IMAD R89, R148, R153, R164 ;  /* 0x000000999459b224 */ /* 0x008fe200078e02a4 */
[----:B------:R-:W-:Y:S01]  /*4230*/  BSSY B1, `(.L_x_153) ;  /* 0x0000007000017945 */ /* 0x000fe20003800000 */
[----:B----4-:R-:W-:-:S03]  /*4240*/  IMAD.X R91, RZ, RZ, R5, P5 ;  /* 0x000000ffff5b7224 */ /* 0x010fc600028e0605 */
[----:B------:R3:W-:Y:S01]  /*4250*/  @!P3 STG.E.U8 desc[UR36][R158.64+0x78], R89 ;  /* 0x000078599e00b986 */ /* 0x0007e2000c101124 */
[----:B------:R-:W-:Y:S05]  /*4260*/  @P0 BRA `(.L_x_154) ;  /* 0x00000000000c0947 */ /* 0x000fea0003800000 */
[----:B--2---:R-:W2:Y:S02]  /*4270*/  LDG.E.U8 R155, desc[UR36][R22.64+0x79] ;  /* 0x00007924169b7981 */ /* 0x004ea4000c1e1100 */
[----:B--2---:R-:W-:-:S05]  /*4280*/  PRMT R5, R155, 0x8880, RZ ;  /* 0x000088809b057816 */ /* 0x004fca00000000ff */
[----:B------:R-:W-:-:S07]  /*4290*/  IMAD R164, R5, R154, RZ ;  /* 0x0000009a05a47224 */ /* 0x000fce00078e02ff */
.L_x_154:
[----:B------:R-:W-:Y:S05]  /*42a0*/  BSYNC B1 ;  /* 0x0000000000017941 */ /* 0x000fea0003800000 */
.L_x_153:
[----:B------:R-:W-:Y:S01]  /*42b0*/  @!P0 IMAD R149, R149, R153, R164 ;  /* 0x0000009995958224 */ /* 0x000fe200078e02a4 */
[----:B------:R-:W-:Y:S01]  /*42c0*/  BSSY B1, `(.L_x_155) ;  /* 0x0000007000017945 */ /* 0x000fe20003800000 */
[----:B------:R-:W-:-:S03]  /*42d0*/  IMAD R4, R91, R156, RZ ;  /* 0x0000009c5b047224 */ /* 0x000fc600078e02ff */
[----:B------:R4:W-:Y:S01]  /*42e0*/  @!P0 STG.E.U8 desc[UR36][R158.64+0x79], R149 ;  /* 0x000079959e008986 */ /* 0x0009e2000c101124 */
[----:B------:R-:W-:Y:S05]  /*42f0*/  @P2 BRA `(.L_x_156) ;  /* 0x00000000000c2947 */ /* 0x000fea0003800000 */
[----:B--2---:R-:W2:Y:S02]  /*4300*/  LDG.E.U8 R155, desc[UR36][R162.64+0x78] ;  /* 0x00007824a29b7981 */ /* 0x004ea4000c1e1100 */
[----:B--2---:R-:W-:-:S05]  /*4310*/  PRMT R5, R155, 0x8880, RZ ;  /* 0x000088809b057816 */ /* 0x004fca00000000ff */
[----:B------:R-:W-:-:S07]  /*4320*/  IMAD R164, R5, R154, RZ ;  /* 0x0000009a05a47224 */ /* 0x000fce00078e02ff */
.L_x_156:
[----:B------:R-:W-:Y:S05]  /*4330*/  BSYNC B1 ;  /* 0x0000000000017941 */ /* 0x000fea0003800000 */
.L_x_155:
[----:B------:R-:W-:Y:S01]  /*4340*/  @!P2 IMAD R5, R150, R153, R164 ;  /* 0x000000999605a224 */ /* 0x000fe200078e02a4 */
[----:B------:R-:W-:Y:S01]  /*4350*/  BSSY B1, `(.L_x_157) ;  /* 0x0000009000017945 */ /* 0x000fe20003800000 */
[C---:B0-----:R-:W-:Y:S02]  /*4360*/  IMAD R23, R165.reuse, R157, R4 ;  /* 0x0000009da5177224 */ /* 0x041fe400078e0204 */
[CC--:B------:R-:W-:Y:S01]  /*4370*/  IMAD.WIDE.U32 R160, R165.reuse, R156.reuse, R160 ;  /* 0x0000009ca5a07225 */ /* 0x0c0fe200078e00a0 */
[----:B------:R0:W-:Y:S03]  /*4380*/  @!P2 STG.E.U8 desc[UR36][R8.64+0x78], R5 ;  /* 0x000078050800a986 */ /* 0x0001e6000c101124 */
[----:B------:R-:W-:Y:S01]  /*4390*/  IMAD.WIDE.U32 R156, R165, R156, R20 ;  /* 0x0000009ca59c7225 */ /* 0x000fe200078e0014 */
[----:B------:R-:W-:Y:S06]  /*43a0*/  @P1 BRA `(.L_x_158) ;  /* 0x00000000000c1947 */ /* 0x000fec0003800000 */
[----:B--2---:R-:W0:Y:S02]  /*43b0*/  LDG.E.U8 R155, desc[UR36][R162.64+0x79] ;  /* 0x00007924a29b7981 */ /* 0x004e24000c1e1100 */
[----:B0-----:R-:W-:-:S05]  /*43c0*/  PRMT R5, R155, 0x8880, RZ ;  /* 0x000088809b057816 */ /* 0x001fca00000000ff */
[----:B------:R-:W-:-:S07]  /*43d0*/  IMAD R164, R5, R154, RZ ;  /* 0x0000009a05a47224 */ /* 0x000fce00078e02ff */
.L_x_158:
[----:B------:R-:W-:Y:S05]  /*43e0*/  BSYNC B1 ;  /* 0x0000000000017941 */ /* 0x000fea0003800000 */
.L_x_157:
[----:B------:R-:W-:Y:S01]  /*43f0*/  @!P1 IMAD R151, R151, R153, R164 ;  /* 0x0000009997979224 */ /* 0x000fe200078e02a4 */
[----:B------:R-:W-:Y:S01]  /*4400*/  ISETP.GE.AND P2, PT, R0, 0x81, PT ;  /* 0x000000810000780c */ /* 0x000fe20003f46270 */
[----:B------:R-:W-:Y:S01]  /*4410*/  BSSY B1, `(.L_x_159) ;  /* 0x000000c000017945 */ /* 0x000fe20003800000 */
[----:B------:R-:W-:Y:S02]  /*4420*/  IADD3 R4, P5, R156, R12, RZ ;  /* 0x0000000c9c047210 */ /* 0x000fe40007fbe0ff */
[----:B------:R1:W-:Y:S01]  /*4430*/  @!P1 STG.E.U8 desc[UR36][R8.64+0x79], R151 ;  /* 0x0000799708009986 */ /* 0x0003e2000c101124 */
[----:B------:R-:W-:Y:S02]  /*4440*/  ISETP.LT.OR P1, PT, R3, 0x1, !P2 ;  /* 0x000000010300780c */ /* 0x000fe40005721670 */
[----:B0-----:R-:W-:Y:S02]  /*4450*/  IADD3.X R5, R13, R157, R23, P5, !PT ;  /* 0x0000009d0d057210 */ /* 0x001fe40002ffe417 */
[----:B------:R-:W-:-:S02]  /*4460*/  ISETP.GE.AND P0, PT, R0, 0x89, PT ;  /* 0x000000890000780c */ /* 0x000fc40003f06270 */
[----:B------:R-:W-:Y:S02]  /*4470*/  IADD3 R12, P4, P3, R14, R12, R160 ;  /* 0x0000000c0e0c7210 */ /* 0x000fe40007b9e0a0 */
[----:B------:R-:W-:-:S05]  /*4480*/  ISETP.LT.OR P5, PT, R3, 0x2, !P2 ;  /* 0x000000020300780c */ /* 0x000fca00057a1670 */
[----:B-1----:R-:W-:Y:S08]  /*4490*/  @P1 BRA `(.L_x_160) ;  /* 0x00000000000c1947 */ /* 0x002ff00003800000 */
[----:B--2---:R-:W2:Y:S02]  /*44a0*/  LDG.E.U8 R155, desc[UR36][R4.64] ;  /* 0x00000024049b7981 */ /* 0x004ea4000c1e1100 */
[----:B--2---:R-:W-:-:S05]  /*44b0*/  PRMT R9, R155, 0x8880, RZ ;  /* 0x000088809b097816 */ /* 0x004fca00000000ff */
[----:B------:R-:W-:-:S07]  /*44c0*/  IMAD R164, R9, R154, RZ ;  /* 0x0000009a09a47224 */ /* 0x000fce00078e02ff */
.L_x_160:
[----:B------:R-:W-:Y:S05]  /*44d0*/  BSYNC B1 ;  /* 0x0000000000017941 */ /* 0x000fea0003800000 */
.L_x_159:
[----:B------:R-:W-:Y:S01]  /*44e0*/  @!P1 IMAD R9, R24, R153, R164 ;  /* 0x0000009918099224 */ /* 0x000fe200078e02a4 */
[----:B------:R-:W-:Y:S01]  /*44f0*/  BSSY B1, `(.L_x_161) ;  /* 0x0000007000017945 */ /* 0x000fe20003800000 */
[----:B------:R-:W-:-:S03]  /*4500*/  IMAD.IADD R160, R23, 0x1, R161 ;  /* 0x0000000117a07824 */ /* 0x000fc600078e02a1 */
[----:B------:R0:W-:Y:S01]  /*4510*/  @!P1 STG.E.U8 desc[UR36][R6.64], R9 ;  /* 0x0000000906009986 */ /* 0x0001e2000c101124 */
[----:B------:R-:W-:Y:S05]  /*4520*/  @P5 BRA `(.L_x_162) ;  /* 0x00000000000c5947 */ /* 0x000fea0003800000 */
[----:B--2---:R-:W0:Y:S02]  /*4530*/  LDG.E.U8 R155, desc[UR36][R4.64+0x1] ;  /* 0x00000124049b7981 */ /* 0x004e24000c1e1100 */
[----:B0-----:R-:W-:-:S05]  /*4540*/  PRMT R9, R155, 0x8880, RZ ;  /* 0x000088809b097816 */ /* 0x001fca00000000ff */
[----:B------:R-:W-:-:S07]  /*4550*/  IMAD R164, R9, R154, RZ ;  /* 0x0000009a09a47224 */ /* 0x000fce00078e02ff */
.L_x_162:
[----:B------:R-:W-:Y:S05]  /*4560*/  BSYNC B1 ;  /* 0x0000000000017941 */ /* 0x000fea0003800000 */
.L_x_161:
[----:B------:R-:W-:Y:S01]  /*4570*/  ISETP.LT.OR P1, PT, R3, 0x1, !P0 ;  /* 0x000000010300780c */ /* 0x000fe20004721670 */
[----:B------:R-:W-:Y:S01]  /*4580*/  @!P5 IMAD R25, R25, R153, R164 ;  /* 0x000000991919d224 */ /* 0x000fe200078e02a4 */
[----:B------:R-:W-:Y:S01]  /*4590*/  BSSY B1, `(.L_x_163) ;  /* 0x000000a000017945 */ /* 0x000fe20003800000 */
[----:B------:R-:W-:Y:S02]  /*45a0*/  IADD3.X R13, R21, R13, R160, P4, P3 ;  /* 0x0000000d150d7210 */ /* 0x000fe400027e64a0 */
[C---:B------:R-:W-:Y:S01]  /*45b0*/  ISETP.LT.OR P4, PT, R3.reuse, 0x2, !P0 ;  /* 0x000000020300780c */ /* 0x040fe20004781670 */
[----:B------:R1:W-:Y:S01]  /*45c0*/  @!P5 STG.E.U8 desc[UR36][R6.64+0x1], R25 ;  /* 0x000001190600d986 */ /* 0x0003e2000c101124 */
[C---:B------:R-:W-:Y:S02]  /*45d0*/  ISETP.LT.OR P5, PT, R3.reuse, 0x9, !P2 ;  /* 0x000000090300780c */ /* 0x040fe400057a1670 */
[----:B------:R-:W-:-:S04]  /*45e0*/  ISETP.LT.OR P3, PT, R3, 0xa, !P2 ;  /* 0x0000000a0300780c */ /* 0x000fc80005761670 */
[----:B------:R-:W-:Y:S09]  /*45f0*/  @P1 BRA `(.L_x_164) ;  /* 0x00000000000c1947 */ /* 0x000ff20003800000 */
[----:B--2---:R-:W0:Y:S02]  /*4600*/  LDG.E.U8 R155, desc[UR36][R12.64] ;  /* 0x000000240c9b7981 */ /* 0x004e24000c1e1100 */
[----:B0-----:R-:W-:-:S05]  /*4610*/  PRMT R9, R155, 0x8880, RZ ;  /* 0x000088809b097816 */ /* 0x001fca00000000ff */
[----:B------:R-:W-:-:S07]  /*4620*/  IMAD R164, R9, R154, RZ ;  /* 0x0000009a09a47224 */ /* 0x000fce00078e02ff */
.L_x_164:
[----:B------:R-:W-:Y:S05]  /*4630*/  BSYNC B1 ;  /* 0x0000000000017941 */ /* 0x000fea0003800000 */
.L_x_163:
[----:B0-----:R-:W-:Y:S01]  /*4640*/  @!P1 IMAD R9, R26, R153, R164 ;  /* 0x000000991a099224 */ /* 0x001fe200078e02a4 */
[----:B------:R-:W-:Y:S04]  /*4650*/  BSSY B1, `(.L_x_165) ;  /* 0x0000006000017945 */ /* 0x000fe80003800000 */
[----:B------:R0:W-:Y:S01]  /*4660*/  @!P1 STG.E.U8 desc[UR36][R10.64], R9 ;  /* 0x000000090a009986 */ /* 0x0001e2000c101124 */
[----:B------:R-:W-:Y:S05]  /*4670*/  @P4 BRA `(.L_x_166) ;  /* 0x00000000000c4947 */ /* 0x000fea0003800000 */
[----:B--2---:R-:W0:Y:S02]  /*4680*/  LDG.E.U8 R155, desc[UR36][R12.64+0x1] ;  /* 0x000001240c9b7981 */ /* 0x004e24000c1e1100 */
[----:B0-----:R-:W-:-:S05]  /*4690*/  PRMT R9, R155, 0x8880, RZ ;  /* 0x000088809b097816 */ /* 0x001fca00000000ff */
[----:B------:R-:W-:-:S07]  /*46a0*/  IMAD R164, R9, R154, RZ ;  /* 0x0000009a09a47224 */ /* 0x000fce00078e02ff */
.L_x_166:
[----:B------:R-:W-:Y:S05]  /*46b0*/  BSYNC B1 ;  /* 0x0000000000017941 */ /* 0x000fea0003800000 */
.L_x_165:
[----:B------:R-:W-:Y:S01]  /*46c0*/  @!P4 IMAD R27, R27, R153, R164 ;  /* 0x000000991b1bc224 */ /* 0x000fe200078e02a4 */
[----:B------:R-:W-:Y:S04]  /*46d0*/  BSSY B1, `(.L_x_167) ;  /* 0x0000006000017945 */ /* 0x000fe80003800000 */
[----:B------:R0:W-:Y:S01]  /*46e0*/  @!P4 STG.E.U8 desc[UR36][R10.64+0x1], R27 ;  /* 0x0000011b0a00c986 */ /* 0x0001e2000c101124 */
[----:B------:R-:W-:Y:S05]  /*46f0*/  @P5 BRA `(.L_x_168) ;  /* 0x00000000000c5947 */ /* 0x000fea0003800000 */
[----:B--2---:R-:W0:Y:S02]  /*4700*/  LDG.E.U8 R155, desc[UR36][R4.64+0x8] ;  /* 0x00000824049b7981 */ /* 0x004e24000c1e1100 */
[----:B0-----:R-:W-:-:S05]  /*4710*/  PRMT R9, R155, 0x8880, RZ ;  /* 0x000088809b097816 */ /* 0x001fca00000000ff */
[----:B------:R-:W-:-:S07]  /*4720*/  IMAD R164, R9, R154, RZ ;  /* 0x0000009a09a47224 */ /* 0x000fce00078e02ff */
.L_x_168:
[----:B------:R-:W-:Y:S05]  /*4730*/  BSYNC B1 ;  /* 0x0000000000017941 */ /* 0x000fea0003800000 */
.L_x_167:
[----:B0-----:R-:W-:Y:S01]  /*4740*/  @!P5 IMAD R9, R28, R153, R164 ;  /* 0x000000991c09d224 */ /* 0x001fe200078e02a4 */
[----:B------:R-:W-:Y:S04]  /*4750*/  BSSY B1, `(.L_x_169) ;  /* 0x0000006000017945 */ /* 0x000fe80003800000 */
[----:B------:R0:W-:Y:S01]  /*4760*/  @!P5 STG.E.U8 desc[UR36][R6.64+0x8], R9 ;  /* 0x000008090600d986 */ /* 0x0001e2000c101124 */
[----:B------:R-:W-:Y:S05]  /*4770*/  @P3 BRA `(.L_x_170) ;  /* 0x00000000000c3947 */ /* 0x000fea0003800000 */
[----:B--2---:R-:W0:Y:S02]  /*4780*/  LDG.E.U8 R155, desc[UR36][R4.64+0x9] ;  /* 0x00000924049b7981 */ /* 0x004e24000c1e1100 */
[----:B0-----:R-:W-:-:S05]  /*4790*/  PRMT R9, R155, 0x8880, RZ ;  /* 0x000088809b097816 */ /* 0x001fca00000000ff */
[----:B------:R-:W-:-:S07]  /*47a0*/  IMAD R164, R9, R154, RZ ;  /* 0x0000009a09a47224 */ /* 0x000fce00078e02ff */
.L_x_170:
[----:B------:R-:W-:Y:S05]  /*47b0*/  BSYNC B1 ;  /* 0x0000000000017941 */ /* 0x000fea0003800000 */
.L_x_169:
[----:B------:R-:W-:Y:S01]  /*47c0*/  ISETP.LT.OR P5, PT, R3, 0x9, !P0 ;  /* 0x000000090300780c */ /* 0x000fe200047a1670 */
[----:B------:R-:W-:Y:S01]  /*47d0*/  @!P3 IMAD R29, R29, R153, R164 ;  /* 0x000000991d1db224 */ /* 0x000fe200078e02a4 */
[----:B------:R-:W-:Y:S01]  /*47e0*/  BSSY B1, `(.L_x_171) ;  /* 0x0000009000017945 */ /* 0x000fe20003800000 */
[C---:B------:R-:W-:Y:S02]  /*47f0*/  ISETP.LT.OR P4, PT, R3.reuse, 0xa, !P0 ;  /* 0x0000000a0300780c */ /* 0x040fe40004781670 */
[C---:B------:R-:W-:Y:S01]  /*4800*/  ISETP.LT.OR P1, PT, R3.reuse, 0x12, !P2 ;  /* 0x000000120300780c */ /* 0x040fe20005721670 */
[----:B------:R0:W-:Y:S01]  /*4810*/  @!P3 STG.E.U8 desc[UR36][R6.64+0x9], R29 ;  /* 0x0000091d0600b986 */ /* 0x0001e2000c101124 */
[----:B------:R-:W-:-:S06]  /*4820*/  ISETP.LT.OR P3, PT, R3, 0x11, !P2 ;  /* 0x000000110300780c */ /* 0x000fcc0005761670 */
[----:B------:R-:W-:Y:S07]  /*4830*/  @P5 BRA `(.L_x_172) ;  /* 0x00000000000c5947 */ /* 0x000fee0003800000 */
[----:B--2---:R-:W0:Y:S02]  /*4840*/  LDG.E.U8 R155, desc[UR36][R12.64+0x8] ;  /* 0x000008240c9b7981 */ /* 0x004e24000c1e1100 */
[----:B0-----:R-:W-:-:S05]  /*4850*/  PRMT R9, R155, 0x8880, RZ ;  /* 0x000088809b097816 */ /* 0x001fca00000000ff */
[----:B------:R-:W-:-:S07]  /*4860*/  IMAD R164, R9, R154, RZ ;  /* 0x0000009a09a47224 */ /* 0x000fce00078e02ff */
.L_x_172:
[----:B------:R-:W-:Y:S05]  /*4870*/  BSYNC B1 ;  /* 0x0000000000017941 */ /* 0x000fea0003800000 */
.L_x_171:
[----:B0-----:R-:W-:Y:S01]  /*4880*/  @!P5 IMAD R9, R30, R153, R164 ;  /* 0x000000991e09d224 */ /* 0x001fe200078e02a4 */
[----:B------:R-:W-:Y:S04]  /*4890*/  BSSY B1, `(.L_x_173) ;  /* 0x0000006000017945 */ /* 0x000fe80003800000 */
[----:B------:R0:W-:Y:S01]  /*48a0*/  @!P5 STG.E.U8 desc[UR36][R10.64+0x8], R9 ;  /* 0x000008090a00d986 */ /* 0x0001e2000c101124 */
[----:B------:R-:W-:Y:S05]  /*48b0*/  @P4 BRA `(.L_x_174) ;  /* 0x00000000000c4947 */ /* 0x000fea0003800000 */
[----:B--2---:R-:W0:Y:S02]  /*48c0*/  LDG.E.U8 R155, desc[UR36][R12.64+0x9] ;  /* 0x000009240c9b7981 */ /* 0x004e24000c1e1100 */
[----:B0-----:R-:W-:-:S05]  /*48d0*/  PRMT R9, R155, 0x8880, RZ ;  /* 0x000088809b097816 */ /* 0x001fca00000000ff */
[----:B------:R-:W-:-:S07]  /*48e0*/  IMAD R164, R9, R154, RZ ;  /* 0x0000009a09a47224 */ /* 0x000fce00078e02ff */
.L_x_174:
[----:B------:R-:W-:Y:S05]  /*48f0*/  BSYNC B1 ;  /* 0x0000000000017941 */ /* 0x000fea0003800000 */
.L_x_173:
[----:B------:R-:W-:Y:S01]  /*4900*/  @!P4 IMAD R31, R31, R153, R164 ;  /* 0x000000991f1fc224 */ /* 0x000fe200078e02a4 */
[----:B------:R-:W-:Y:S04]  /*4910*/  BSSY B1, `(.L_x_175) ;  /* 0x0000006000017945 */ /* 0x000fe80003800000 */
[----:B------:R0:W-:Y:S01]  /*4920*/  @!P4 STG.E.U8 desc[UR36][R10.64+0x9], R31 ;  /* 0x0000091f0a00c986 */ /* 0x0001e2000c101124 */
[----:B------:R-:W-:Y:S05]  /*4930*/  @P3 BRA `(.L_x_176) ;  /* 0x00000000000c3947 */ /* 0x000fea0003800000 */
[----:B--2---:R-:W0:Y:S02]  /*4940*/  LDG.E.U8 R155, desc[UR36][R4.64+0x10] ;  /* 0x00001024049b7981 */ /* 0x004e24000c1e1100 */
[----:B0-----:R-:W-:-:S05]  /*4950*/  PRMT R9, R155, 0x8880, RZ ;  /* 0x000088809b097816 */ /* 0x001fca00000000ff */
[----:B------:R-:W-:-:S07]  /*4960*/  IMAD R164, R9, R154, RZ ;  /* 0x0000009a09a47224 */ /* 0x000fce00078e02ff */
.L_x_176:
[----:B------:R-:W-:Y:S05]  /*4970*/  BSYNC B1 ;  /* 0x0000000000017941 */ /* 0x000fea0003800000 */
.L_x_175:
[----:B0-----:R-:W-:Y:S01]  /*4980*/  @!P3 IMAD R9, R32, R153, R164 ;  /* 0x000000992009b224 */ /* 0x001fe200078e02a4 */
[----:B------:R-:W-:Y:S04]  /*4990*/  BSSY B1, `(.L_x_177) ;  /* 0x0000006000017945 */ /* 0x000fe80003800000 */
[----:B------:R0:W-:Y:S01]  /*49a0*/  @!P3 STG.E.U8 desc[UR36][R6.64+0x10], R9 ;  /* 0x000010090600b986 */ /* 0x0001e2000c101124 */
[----:B------:R-:W-:Y:S05]  /*49b0*/  @P1 BRA `(.L_x_178) ;  /* 0x00000000000c1947 */ /* 0x000fea0003800000 */
[----:B--2---:R-:W0:Y:S02]  /*49c0*/  LDG.E.U8 R155, desc[UR36][R4.64+0x11] ;  /* 0x00001124049b7981 */ /* 0x004e24000c1e1100 */
[----:B0-----:R-:W-:-:S05]  /*49d0*/  PRMT R9, R155, 0x8880, RZ ;  /* 0x000088809b097816 */ /* 0x001fca00000000ff */
[----:B------:R-:W-:-:S07]  /*49e0*/  IMAD R164, R9, R154, RZ ;  /* 0x0000009a09a47224 */ /* 0x000fce00078e02ff */
.L_x_178:
[----:B------:R-:W-:Y:S05]  /*49f0*/  BSYNC B1 ;  /* 0x0000000000017941 */ /* 0x000fea0003800000 */
.L_x_177:
        /* <DEDUP_REMOVED lines=11> */
.L_x_180:
[----:B------:R-:W-:Y:S05]  /*4ab0*/  BSYNC B1 ;  /* 0x0000000000017941 */ /* 0x000fea0003800000 */
.L_x_179:
[----:B0-----:R-:W-:Y:S01]  /*4ac0*/  @!P4 IMAD R9, R34, R153, R164 ;  /* 0x000000992209c224 */ /* 0x001fe200078e02a4 */
[----:B------:R-:W-:Y:S04]  /*4ad0*/  BSSY B1, `(.L_x_181) ;  /* 0x0000006000017945 */ /* 0x000fe80003800000 */
[----:B------:R0:W-:Y:S01]  /*4ae0*/  @!P4 STG.E.U8 desc[UR36][R10.64+0x10], R9 ;  /* 0x000010090a00c986 */ /* 0x0001e2000c101124 */
[----:B------:R-:W-:Y:S05]  /*4af0*/  @P3 BRA `(.L_x_182) ;  /* 0x00000000000c3947 */ /* 0x000fea0003800000 */
[----:B--2---:R-:W0:Y:S02]  /*4b00*/  LDG.E.U8 R155, desc[UR36][R12.64+0x11] ;  /* 0x000011240c9b7981 */ /* 0x004e24000c1e1100 */
[----:B0-----:R-:W-:-:S05]  /*4b10*/  PRMT R9, R155, 0x8880, RZ ;  /* 0x000088809b097816 */ /* 0x001fca00000000ff */
[----:B------:R-:W-:-:S07]  /*4b20*/  IMAD R164, R9, R154, RZ ;  /* 0x0000009a09a47224 */ /* 0x000fce00078e02ff */
.L_x_182:
[----:B------:R-:W-:Y:S05]  /*4b30*/  BSYNC B1 ;  /* 0x0000000000017941 */ /* 0x000fea0003800000 */
.L_x_181:
[----:B------:R-:W-:Y:S01]  /*4b40*/  @!P3 IMAD R35, R35, R153, R164 ;  /* 0x000000992323b224 */ /* 0x000fe200078e02a4 */
[----:B------:R-:W-:Y:S04]  /*4b50*/  BSSY B1, `(.L_x_183) ;  /* 0x0000006000017945 */ /* 0x000fe80003800000 */
[----:B------:R0:W-:Y:S01]  /*4b60*/  @!P3 STG.E.U8 desc[UR36][R10.64+0x11], R35 ;  /* 0x000011230a00b986 */ /* 0x0001e2000c101124 */
[----:B------:R-:W-:Y:S05]  /*4b70*/  @P5 BRA `(.L_x_184) ;  /* 0x00000000000c5947 */ /* 0x000fea0003800000 */
[----:B--2---:R-:W0:Y:S02]  /*4b80*/  LDG.E.U8 R155, desc[UR36][R4.64+0x18] ;  /* 0x00001824049b7981 */ /* 0x004e24000c1e1100 */
[----:B0-----:R-:W-:-:S05]  /*4b90*/  PRMT R9, R155, 0x8880, RZ ;  /* 0x000088809b097816 */ /* 0x001fca00000000ff */
[----:B------:R-:W-:-:S07]  /*4ba0*/  IMAD R164, R9, R154, RZ ;  /* 0x0000009a09a47224 */ /* 0x000fce00078e02ff */
.L_x_184:
[----:B------:R-:W-:Y:S05]  /*4bb0*/  BSYNC B1 ;  /* 0x0000000000017941 */ /* 0x000fea0003800000 */
.L_x_183:
[----:B0-----:R-:W-:Y:S01]  /*4bc0*/  @!P5 IMAD R9, R36, R153, R164 ;  /* 0x000000992409d224 */ /* 0x001fe200078e02a4 */
[----:B------:R-:W-:Y:S04]  /*4bd0*/  BSSY B1, `(.L_x_185) ;  /* 0x0000006000017945 */ /* 0x000fe80003800000 */
[----:B------:R0:W-:Y:S01]  /*4be0*/  @!P5 STG.E.U8 desc[UR36][R6.64+0x18], R9 ;  /* 0x000018090600d986 */ /* 0x0001e2000c101124 */
[----:B------:R-:W-:Y:S05]  /*4bf0*/  @P1 BRA `(.L_x_186) ;  /* 0x00000000000c1947 */ /* 0x000fea0003800000 */
[----:B--2---:R-:W0:Y:S02]  /*4c00*/  LDG.E.U8 R155, desc[UR36][R4.64+0x19] ;  /* 0x00001924049b7981 */ /* 0x004e24000c1e1100 */
[----:B0-----:R-:W-:-:S05]  /*4c10*/  PRMT R9, R155, 0x8880, RZ ;  /* 0x000088809b097816 */ /* 0x001fca00000000ff */
[----:B------:R-:W-:-:S07]  /*4c20*/  IMAD R164, R9, R154, RZ ;  /* 0x0000009a09a47224 */ /* 0x000fce00078e02ff */
.L_x_186:
[----:B------:R-:W-:Y:S05]  /*4c30*/  BSYNC B1 ;  /* 0x0000000000017941 */ /* 0x000fea0003800000 */
.L_x_185:
        /* <DEDUP_REMOVED lines=11> */
.L_x_188:
[----:B------:R-:W-:Y:S05]  /*4cf0*/  BSYNC B1 ;  /* 0x0000000000017941 */ /* 0x000fea0003800000 */
.L_x_187:
[----:B0-----:R-:W-:Y:S01]  /*4d00*/  @!P4 IMAD R9, R38, R153, R164 ;  /* 0x000000992609c224 */ /* 0x001fe200078e02a4 */
[----:B------:R-:W-:Y:S04]  /*4d10*/  BSSY B1, `(.L_x_189) ;  /* 0x0000006000017945 */ /* 0x000fe80003800000 */
[----:B------:R0:W-:Y:S01]  /*4d20*/  @!P4 STG.E.U8 desc[UR36][R10.64+0x18], R9 ;  /* 0x000018090a00c986 */ /* 0x0001e2000c101124 */
[----:B------:R-:W-:Y:S05]  /*4d30*/  @P3 BRA `(.L_x_190) ;  /* 0x00000000000c3947 */ /* 0x000fea0003800000 */
[----:B--2---:R-:W0:Y:S02]  /*4d40*/  LDG.E.U8 R155, desc[UR36][R12.64+0x19] ;  /* 0x000019240c9b7981 */ /* 0x004e24000c1e1100 */
[----:B0-----:R-:W-:-:S05]  /*4d50*/  PRMT R9, R155, 0x8880, RZ ;  /* 0x000088809b097816 */ /* 0x001fca00000000ff */
[----:B------:R-:W-:-:S07]  /*4d60*/  IMAD R164, R9, R154, RZ ;  /* 0x0000009a09a47224 */ /* 0x000fce00078e02ff */
.L_x_190:
[----:B------:R-:W-:Y:S05]  /*4d70*/  BSYNC B1 ;  /* 0x0000000000017941 */ /* 0x000fea0003800000 */
.L_x_189:
[----:B------:R-:W-:Y:S01]  /*4d80*/  @!P3 IMAD R39, R39, R153, R164 ;  /* 0x000000992727b224 */ /* 0x000fe200078e02a4 */
[----:B------:R-:W-:Y:S04]  /*4d90*/  BSSY B1, `(.L_x_191) ;  /* 0x0000006000017945 */ /* 0x000fe80003800000 */
[----:B------:R0:W-:Y:S01]  /*4da0*/  @!P3 STG.E.U8 desc[UR36][R10.64+0x19], R39 ;  /* 0x000019270a00b986 */ /* 0x0001e2000c101124 */
[----:B------:R-:W-:Y:S05]  /*4db0*/  @P5 BRA `(.L_x_192) ;  /* 0x00000000000c5947 */ /* 0x000fea0003800000 */
[----:B--2---:R-:W0:Y:S02]  /*4dc0*/  LDG.E.U8 R155, desc[UR36][R4.64+0x20] ;  /* 0x00002024049b7981 */ /* 0x004e24000c1e1100 */
[----:B0-----:R-:W-:-:S05]  /*4dd0*/  PRMT R9, R155, 0x8880, RZ ;  /* 0x000088809b097816 */ /* 0x001fca00000000ff */
[----:B------:R-:W-:-:S07]  /*4de0*/  IMAD R164, R9, R154, RZ ;  /* 0x0000009a09a47224 */ /* 0x000fce00078e02ff */
.L_x_192:
[----:B------:R-:W-:Y:S05]  /*4df0*/  BSYNC B1 ;  /* 0x0000000000017941 */ /* 0x000fea0003800000 */
.L_x_191:
[----:B0-----:R-:W-:Y:S01]  /*4e00*/  @!P5 IMAD R9, R40, R153, R164 ;  /* 0x000000992809d224 */ /* 0x001fe200078e02a4 */
[----:B------:R-:W-:Y:S04]  /*4e10*/  BSSY B1, `(.L_x_193) ;  /* 0x0000006000017945 */ /* 0x000fe80003800000 */
[----:B------:R0:W-:Y:S01]  /*4e20*/  @!P5 STG.E.U8 desc[UR36][R6.64+0x20], R9 ;  /* 0x000020090600d986 */ /* 0x0001e2000c101124 */
[----:B------:R-:W-:Y:S05]  /*4e30*/  @P1 BRA `(.L_x_194) ;  /* 0x00000000000c1947 */ /* 0x000fea0003800000 */
[----:B--2---:R-:W0:Y:S02]  /*4e40*/  LDG.E.U8 R155, desc[UR36][R4.64+0x21] ;  /* 0x00002124049b7981 */ /* 0x004e24000c1e1100 */
[----:B0-----:R-:W-:-:S05]  /*4e50*/  PRMT R9, R155, 0x8880, RZ ;  /* 0x000088809b097816 */ /* 0x001fca00000000ff */
[----:B------:R-:W-:-:S07]  /*4e60*/  IMAD R164, R9, R154, RZ ;  /* 0x0000009a09a47224 */ /* 0x000fce00078e02ff */
.L_x_194:
[----:B------:R-:W-:Y:S05]  /*4e70*/  BSYNC B1 ;  /* 0x0000000000017941 */ /* 0x000fea0003800000 */
.L_x_193:
        /* <DEDUP_REMOVED lines=11> */
.L_x_196:
[----:B------:R-:W-:Y:S05]  /*4f30*/  BSYNC B1 ;  /* 0x0000000000017941 */ /* 0x000fea0003800000 */
.L_x_195:
[----:B0-----:R-:W-:Y:S01]  /*4f40*/  @!P4 IMAD R9, R42, R153, R164 ;  /* 0x000000992a09c224 */ /* 0x001fe200078e02a4 */
[----:B------:R-:W-:Y:S04]  /*4f50*/  BSSY B1, `(.L_x_197) ;  /* 0x0000006000017945 */ /* 0x000fe80003800000 */
[----:B------:R0:W-:Y:S01]  /*4f60*/  @!P4 STG.E.U8 desc[UR36][R10.64+0x20], R9 ;  /* 0x000020090a00c986 */ /* 0x0001e2000c101124 */
[----:B------:R-:W-:Y:S05]  /*4f70*/  @P3 BRA `(.L_x_198) ;  /* 0x00000000000c3947 */ /* 0x000fea0003800000 */
[----:B--2---:R-:W0:Y:S02]  /*4f80*/  LDG.E.U8 R155, desc[UR36][R12.64+0x21] ;  /* 0x000021240c9b7981 */ /* 0x004e24000c1e1100 */
[----:B0-----:R-:W-:-:S05]  /*4f90*/  PRMT R9, R155, 0x8880, RZ ;  /* 0x000088809b097816 */ /* 0x001fca00000000ff */
[----:B------:R-:W-:-:S07]  /*4fa0*/  IMAD R164, R9, R154, RZ ;  /* 0x0000009a09a47224 */ /* 0x000fce00078e02ff */
.L_x_198:
[----:B------:R-:W-:Y:S05]  /*4fb0*/  BSYNC B1 ;  /* 0x0000000000017941 */ /* 0x000fea0003800000 */
.L_x_197:
[----:B------:R-:W-:Y:S01]  /*4fc0*/  @!P3 IMAD R43, R43, R153, R164 ;  /* 0x000000992b2bb224 */ /* 0x000fe200078e02a4 */
[----:B------:R-:W-:Y:S04]  /*4fd0*/  BSSY B1, `(.L_x_199) ;  /* 0x0000006000017945 */ /* 0x000fe80003800000 */
[----:B------:R0:W-:Y:S01]  /*4fe0*/  @!P3 STG.E.U8 desc[UR36][R10.64+0x21], R43 ;  /* 0x0000212b0a00b986 */ /* 0x0001e2000c101124 */
[----:B------:R-:W-:Y:S05]  /*4ff0*/  @P5 BRA `(.L_x_200) ;  /* 0x00000000000c5947 */ /* 0x000fea0003800000 */
[----:B--2---:R-:W0:Y:S02]  /*5000*/  LDG.E.U8 R155, desc[UR36][R4.64+0x28] ;  /* 0x00002824049b7981 */ /* 0x004e24000c1e1100 */
[----:B0-----:R-:W-:-:S05]  /*5010*/  PRMT R9, R155, 0x8880, RZ ;  /* 0x000088809b097816 */ /* 0x001fca00000000ff */
[----:B------:R-:W-:-:S07]  /*5020*/  IMAD R164, R9, R154, RZ ;  /* 0x0000009a09a47224 */ /* 0x000fce00078e02ff */
.L_x_200:
[----:B------:R-:W-:Y:S05]  /*5030*/  BSYNC B1 ;  /* 0x0000000000017941 */ /* 0x000fea0003800000 */
.L_x_199:
[----:B0-----:R-:W-:Y:S01]  /*5040*/  @!P5 IMAD R9, R44, R153, R164 ;  /* 0x000000992c09d224 */ /* 0x001fe200078e02a4 */
[----:B------:R-:W-:Y:S04]  /*5050*/  BSSY B1, `(.L_x_201) ;  /* 0x0000006000017945 */ /* 0x000fe80003800000 */
[----:B------:R0:W-:Y:S01]  /*5060*/  @!P5 STG.E.U8 desc[UR36][R6.64+0x28], R9 ;  /* 0x000028090600d986 */ /* 0x0001e2000c101124 */
[----:B------:R-:W-:Y:S05]  /*5070*/  @P1 BRA `(.L_x_202) ;  /* 0x00000000000c1947 */ /* 0x000fea0003800000 */
[----:B--2---:R-:W0:Y:S02]  /*5080*/  LDG.E.U8 R155, desc[UR36][R4.64+0x29] ;  /* 0x00002924049b7981 */ /* 0x004e24000c1e1100 */
[----:B0-----:R-:W-:-:S05]  /*5090*/  PRMT R9, R155, 0x8880, RZ ;  /* 0x000088809b097816 */ /* 0x001fca00000000ff */
[----:B------:R-:W-:-:S07]  /*50a0*/  IMAD R164, R9, R154, RZ ;  /* 0x0000009a09a47224 */ /* 0x000fce00078e02ff */
.L_x_202:
[----:B------:R-:W-:Y:S05]  /*50b0*/  BSYNC B1 ;  /* 0x0000000000017941 */ /* 0x000fea0003800000 */
.L_x_201:
        /* <DEDUP_REMOVED lines=11> */
.L_x_204:
[----:B------:R-:W-:Y:S05]  /*5170*/  BSYNC B1 ;  /* 0x0000000000017941 */ /* 0x000fea0003800000 */
.L_x_203:
[----:B0-----:R-:W-:Y:S01]  /*5180*/  @!P4 IMAD R9, R46, R153, R164 ;  /* 0x000000992e09c224 */ /* 0x001fe200078e02a4 */
[----:B------:R-:W-:Y:S04]  /*5190*/  BSSY B1, `(.L_x_205) ;  /* 0x0000006000017945 */ /* 0x000fe80003800000 */
[----:B------:R0:W-:Y:S01]  /*51a0*/  @!P4 STG.E.U8 desc[UR36][R10.64+0x28], R9 ;  /* 0x000028090a00c986 */ /* 0x0001e2000c101124 */
[----:B------:R-:W-:Y:S05]  /*51b0*/  @P3 BRA `(.L_x_206) ;  /* 0x00000000000c3947 */ /* 0x000fea0003800000 */
[----:B--2---:R-:W0:Y:S02]  /*51c0*/  LDG.E.U8 R155, desc[UR36][R12.64+0x29] ;  /* 0x000029240c9b7981 */ /* 0x004e24000c1e1100 */
[----:B0-----:R-:W-:-:S05]  /*51d0*/  PRMT R9, R155, 0x8880, RZ ;  /* 0x000088809b097816 */ /* 0x001fca00000000ff */
[----:B------:R-:W-:-:S07]  /*51e0*/  IMAD R164, R9, R154, RZ ;  /* 0x0000009a09a47224 */ /* 0x000fce00078e02ff */
.L_x_206:
[----:B------:R-:W-:Y:S05]  /*51f0*/  BSYNC B1 ;  /* 0x0000000000017941 */ /* 0x000fea0003800000 */
.L_x_205:
[----:B------:R-:W-:Y:S01]  /*5200*/  @!P3 IMAD R47, R47, R153, R164 ;  /* 0x000000992f2fb224 */ /* 0x000fe200078e02a4 */
[----:B------:R-:W-:Y:S04]  /*5210*/  BSSY B1, `(.L_x_207) ;  /* 0x0000006000017945 */ /* 0x000fe80003800000 */
[----:B------:R0:W-:Y:S01]  /*5220*/  @!P3 STG.E.U8 desc[UR36][R10.64+0x29], R47 ;  /* 0x0000292f0a00b986 */ /* 0x0001e2000c101124 */
[----:B------:R-:W-:Y:S05]  /*5230*/  @P5 BRA `(.L_x_208) ;  /* 0x00000000000c5947 */ /* 0x000fea0003800000 */
[----:B--2---:R-:W0:Y:S02]  /*5240*/  LDG.E.U8 R155, desc[UR36][R4.64+0x30] ;  /* 0x00003024049b7981 */ /* 0x004e24000c1e1100 */
[----:B0-----:R-:W-:-:S05]  /*5250*/  PRMT R9, R155, 0x8880, RZ ;  /* 0x000088809b097816 */ /* 0x001fca00000000ff */
[----:B------:R-:W-:-:S07]  /*5260*/  IMAD R164, R9, R154, RZ ;  /* 0x0000009a09a47224 */ /* 0x000fce00078e02ff */
.L_x_208:
[----:B------:R-:W-:Y:S05]  /*5270*/  BSYNC B1 ;  /* 0x0000000000017941 */ /* 0x000fea0003800000 */
.L_x_207:
[----:B0-----:R-:W-:Y:S01]  /*5280*/  @!P5 IMAD R9, R48, R153, R164 ;  /* 0x000000993009d224 */ /* 0x001fe200078e02a4 */
[----:B------:R-:W-:Y:S04]  /*5290*/  BSSY B1, `(.L_x_209) ;  /* 0x0000006000017945 */ /* 0x000fe80003800000 */
[----:B------:R0:W-:Y:S01]  /*52a0*/  @!P5 STG.E.U8 desc[UR36][R6.64+0x30], R9 ;  /* 0x000030090600d986 */ /* 0x0001e2000c101124 */
[----:B------:R-:W-:Y:S05]  /*52b0*/  @P1 BRA `(.L_x_210) ;  /* 0x00000000000c1947 */ /* 0x000fea0003800000 */
[----:B--2---:R-:W0:Y:S02]  /*52c0*/  LDG.E.U8 R155, desc[UR36][R4.64+0x31] ;  /* 0x00003124049b7981 */ /* 0x004e24000c1e1100 */
[----:B0-----:R-:W-:-:S05]  /*52d0*/  PRMT R9, R155, 0x8880, RZ ;  /* 0x000088809b097816 */ /* 0x001fca00000000ff */
[----:B------:R-:W-:-:S07]  /*52e0*/  IMAD R164, R9, R154, RZ ;  /* 0x0000009a09a47224 */ /* 0x000fce00078e02ff */
.L_x_210:
[----:B------:R-:W-:Y:S05]  /*52f0*/  BSYNC B1 ;  /* 0x0000000000017941 */ /* 0x000fea0003800000 */
.L_x_209:
        /* <DEDUP_REMOVED lines=11> */
.L_x_212:
[----:B------:R-:W-:Y:S05]  /*53b0*/  BSYNC B1 ;  /* 0x0000000000017941 */ /* 0x000fea0003800000 */
.L_x_211:
[----:B0-----:R-:W-:Y:S01]  /*53c0*/  @!P4 IMAD R9, R50, R153, R164 ;  /* 0x000000993209c224 */ /* 0x001fe200078e02a4 */
[----:B------:R-:W-:Y:S04]  /*53d0*/  BSSY B1, `(.L_x_213) ;  /* 0x0000006000017945 */ /* 0x000fe80003800000 */
[----:B------:R0:W-:Y:S01]  /*53e0*/  @!P4 STG.E.U8 desc[UR36][R10.64+0x30], R9 ;  /* 0x000030090a00c986 */ /* 0x0001e2000c101124 */
[----:B------:R-:W-:Y:S05]  /*53f0*/  @P3 BRA `(.L_x_214) ;  /* 0x00000000000c3947 */ /* 0x000fea0003800000 */
[----:B--2---:R-:W0:Y:S02]  /*5400*/  LDG.E.U8 R155, desc[UR36][R12.64+0x31] ;  /* 0x000031240c9b7981 */ /* 0x004e24000c1e1100 */
[----:B0-----:R-:W-:-:S05]  /*5410*/  PRMT R9, R155, 0x8880, RZ ;  /* 0x000088809b097816 */ /* 0x001fca00000000ff */
[----:B------:R-:W-:-:S07]  /*5420*/  IMAD R164, R9, R154, RZ ;  /* 0x0000009a09a47224 */ /* 0x000fce00078e02ff */
.L_x_214:
[----:B------:R-:W-:Y:S05]  /*5430*/  BSYNC B1 ;  /* 0x0000000000017941 */ /* 0x000fea0003800000 */
.L_x_213:
[----:B------:R-:W-:Y:S01]  /*5440*/  @!P3 IMAD R51, R51, R153, R164 ;  /* 0x000000993333b224 */ /* 0x000fe200078e02a4 */
[----:B------:R-:W-:Y:S04]  /*5450*/  BSSY B1, `(.L_x_215) ;  /* 0x0000006000017945 */ /* 0x000fe80003800000 */
[----:B------:R0:W-:Y:S01]  /*5460*/  @!P3 STG.E.U8 desc[UR36][R10.64+0x31], R51 ;  /* 0x000031330a00b986 */ /* 0x0001e2000c101124 */
[----:B------:R-:W-:Y:S05]  /*5470*/  @P5 BRA `(.L_x_216) ;  /* 0x00000000000c5947 */ /* 0x000fea0003800000 */
[----:B--2---:R-:W0:Y:S02]  /*5480*/  LDG.E.U8 R155, desc[UR36][R4.64+0x38] ;  /* 0x00003824049b7981 */ /* 0x004e24000c1e1100 */
[----:B0-----:R-:W-:-:S05]  /*5490*/  PRMT R9, R155, 0x8880, RZ ;  /* 0x000088809b097816 */ /* 0x001fca00000000ff */
[----:B------:R-:W-:-:S07]  /*54a0*/  IMAD R164, R9, R154, RZ ;  /* 0x0000009a09a47224 */ /* 0x000fce00078e02ff */
.L_x_216:
[----:B------:R-:W-:Y:S05]  /*54b0*/  BSYNC B1 ;  /* 0x0000000000017941 */ /* 0x000fea0003800000 */
.L_x_215:
[----:B0-----:R-:W-:Y:S01]  /*54c0*/  @!P5 IMAD R9, R52, R153, R164 ;  /* 0x000000993409d224 */ /* 0x001fe200078e02a4 */
[----:B------:R-:W-:Y:S04]  /*54d0*/  BSSY B1, `(.L_x_217) ;  /* 0x0000006000017945 */ /* 0x000fe80003800000 */
[----:B------:R0:W-:Y:S01]  /*54e0*/  @!P5 STG.E.U8 desc[UR36][R6.64+0x38], R9 ;  /* 0x000038090600d986 */ /* 0x0001e2000c101124 */
[----:B------:R-:W-:Y:S05]  /*54f0*/  @P1 BRA `(.L_x_218) ;  /* 0x00000000000c1947 */ /* 0x000fea0003800000 */
[----:B--2---:R-:W0:Y:S02]  /*5500*/  LDG.E.U8 R155, desc[UR36][R4.64+0x39] ;  /* 0x00003924049b7981 */ /* 0x004e24000c1e1100 */
[----:B0-----:R-:W-:-:S05]  /*5510*/  PRMT R9, R155, 0x8880, RZ ;  /* 0x000088809b097816 */ /* 0x001fca00000000ff */
[----:B------:R-:W-:-:S07]  /*5520*/  IMAD R164, R9, R154, RZ ;  /* 0x0000009a09a47224 */ /* 0x000fce00078e02ff */
.L_x_218:
[----:B------:R-:W-:Y:S05]  /*5530*/  BSYNC B1 ;  /* 0x0000000000017941 */ /* 0x000fea0003800000 */
.L_x_217:
        /* <DEDUP_REMOVED lines=11> */
.L_x_220:
[----:B------:R-:W-:Y:S05]  /*55f0*/  BSYNC B1 ;  /* 0x0000000000017941 */ /* 0x000fea0003800000 */
.L_x_219:
[----:B0-----:R-:W-:Y:S01]  /*5600*/  @!P4 IMAD R9, R54, R153, R164 ;  /* 0x000000993609c224 */ /* 0x001fe200078e02a4 */
[----:B------:R-:W-:Y:S04]  /*5610*/  BSSY B1, `(.L_x_221) ;  /* 0x0000006000017945 */ /* 0x000fe80003800000 */
[----:B------:R0:W-:Y:S01]  /*5620*/  @!P4 STG.E.U8 desc[UR36][R10.64+0x38], R9 ;  /* 0x000038090a00c986 */ /* 0x0001e2000c101124 */
[----:B------:R-:W-:Y:S05]  /*5630*/  @P3 BRA `(.L_x_222) ;  /* 0x00000000000c3947 */ /* 0x000fea0003800000 */
[----:B--2---:R-:W0:Y:S02]  /*5640*/  LDG.E.U8 R155, desc[UR36][R12.64+0x39] ;  /* 0x000039240c9b7981 */ /* 0x004e24000c1e1100 */
[----:B0-----:R-:W-:-:S05]  /*5650*/  PRMT R9, R155, 0x8880, RZ ;  /* 0x000088809b097816 */ /* 0x001fca00000000ff */
[----:B------:R-:W-:-:S07]  /*5660*/  IMAD R164, R9, R154, RZ ;  /* 0x0000009a09a47224 */ /* 0x000fce00078e02ff */
.L_x_222:
[----:B------:R-:W-:Y:S05]  /*5670*/  BSYNC B1 ;  /* 0x0000000000017941 */ /* 0x000fea0003800000 */
.L_x_221:
[----:B------:R-:W-:Y:S01]  /*5680*/  @!P3 IMAD R55, R55, R153, R164 ;  /* 0x000000993737b224 */ /* 0x000fe200078e02a4 */
[----:B------:R-:W-:Y:S04]  /*5690*/  BSSY B1, `(.L_x_223) ;  /* 0x0000006000017945 */ /* 0x000fe80003800000 */
[----:B------:R0:W-:Y:S01]  /*56a0*/  @!P3 STG.E.U8 desc[UR36][R10.64+0x39], R55 ;  /* 0x000039370a00b986 */ /* 0x0001e2000c101124 */
[----:B------:R-:W-:Y:S05]  /*56b0*/  @P5 BRA `(.L_x_224) ;  /* 0x00000000000c5947 */ /* 0x000fea0003800000 */
[----:B--2---:R-:W0:Y:S02]  /*56c0*/  LDG.E.U8 R155, desc[UR36][R4.64+0x40] ;  /* 0x00004024049b7981 */ /* 0x004e24000c1e1100 */
[----:B0-----:R-:W-:-:S05]  /*56d0*/  PRMT R9, R155, 0x8880, RZ ;  /* 0x000088809b097816 */ /* 0x001fca00000000ff */
[----:B------:R-:W-:-:S07]  /*56e0*/  IMAD R164, R9, R154, RZ ;  /* 0x0000009a09a47224 */ /* 0x000fce00078e02ff */
.L_x_224:
[----:B------:R-:W-:Y:S05]  /*56f0*/  BSYNC B1 ;  /* 0x0000000000017941 */ /* 0x000fea0003800000 */
.L_x_223:
[----:B0-----:R-:W-:Y:S01]  /*5700*/  @!P5 IMAD R9, R56, R153, R164 ;  /* 0x000000993809d224 */ /* 0x001fe200078e02a4 */
[----:B------:R-:W-:Y:S04]  /*5710*/  BSSY B1, `(.L_x_225) ;  /* 0x0000006000017945 */ /* 0x000fe80003800000 */
[----:B------:R0:W-:Y:S01]  /*5720*/  @!P5 STG.E.U8 desc[UR36][R6.64+0x40], R9 ;  /* 0x000040090600d986 */ /* 0x0001e2000c101124 */
[----:B------:R-:W-:Y:S05]  /*5730*/  @P1 BRA `(.L_x_226) ;  /* 0x00000000000c1947 */ /* 0x000fea0003800000 */
[----:B--2---:R-:W0:Y:S02]  /*5740*/  LDG.E.U8 R155, desc[UR36][R4.64+0x41] ;  /* 0x00004124049b7981 */ /* 0x004e24000c1e1100 */
[----:B0-----:R-:W-:-:S05]  /*5750*/  PRMT R9, R155, 0x8880, RZ ;  /* 0x000088809b097816 */ /* 0x001fca00000000ff */
[----:B------:R-:W-:-:S07]  /*5760*/  IMAD R164, R9, R154, RZ ;  /* 0x0000009a09a47224 */ /* 0x000fce00078e02ff */
.L_x_226:
[----:B------:R-:W-:Y:S05]  /*5770*/  BSYNC B1 ;  /* 0x0000000000017941 */ /* 0x000fea0003800000 */
.L_x_225:
        /* <DEDUP_REMOVED lines=11> */
.L_x_228:
[----:B------:R-:W-:Y:S05]  /*5830*/  BSYNC B1 ;  /* 0x0000000000017941 */ /* 0x000fea0003800000 */
.L_x_227:
[----:B0-----:R-:W-:Y:S01]  /*5840*/  @!P4 IMAD R9, R58, R153, R164 ;  /* 0x000000993a09c224 */ /* 0x001fe200078e02a4 */
[----:B------:R-:W-:Y:S04]  /*5850*/  BSSY B1, `(.L_x_229) ;  /* 0x0000006000017945 */ /* 0x000fe80003800000 */
[----:B------:R0:W-:Y:S01]  /*5860*/  @!P4 STG.E.U8 desc[UR36][R10.64+0x40], R9 ;  /* 0x000040090a00c986 */ /* 0x0001e2000c101124 */
[----:B------:R-:W-:Y:S05]  /*5870*/  @P3 BRA `(.L_x_230) ;  /* 0x00000000000c3947 */ /* 0x000fea0003800000 */
[----:B--2---:R-:W0:Y:S02]  /*5880*/  LDG.E.U8 R155, desc[UR36][R12.64+0x41] ;  /* 0x000041240c9b7981 */ /* 0x004e24000c1e1100 */
[----:B0-----:R-:W-:-:S05]  /*5890*/  PRMT R9, R155, 0x8880, RZ ;  /* 0x000088809b097816 */ /* 0x001fca00000000ff */
[----:B------:R-:W-:-:S07]  /*58a0*/  IMAD R164, R9, R154, RZ ;  /* 0x0000009a09a47224 */ /* 0x000fce00078e02ff */
.L_x_230:
[----:B------:R-:W-:Y:S05]  /*58b0*/  BSYNC B1 ;  /* 0x0000000000017941 */ /* 0x000fea0003800000 */
.L_x_229:
[----:B------:R-:W-:Y:S01]  /*58c0*/  @!P3 IMAD R59, R59, R153, R164 ;  /* 0x000000993b3bb224 */ /* 0x000fe200078e02a4 */
[----:B------:R-:W-:Y:S04]  /*58d0*/  BSSY B1, `(.L_x_231) ;  /* 0x0000006000017945 */ /* 0x000fe80003800000 */
[----:B------:R0:W-:Y:S01]  /*58e0*/  @!P3 STG.E.U8 desc[UR36][R10.64+0x41], R59 ;  /* 0x0000413b0a00b986 */ /* 0x0001e2000c101124 */
[----:B------:R-:W-:Y:S05]  /*58f0*/  @P5 BRA `(.L_x_232) ;  /* 0x00000000000c5947 */ /* 0x000fea0003800000 */
[----:B--2---:R-:W0:Y:S02]  /*5900*/  LDG.E.U8 R155, desc[UR36][R4.64+0x48] ;  /* 0x00004824049b7981 */ /* 0x004e24000c1e1100 */
[----:B0-----:R-:W-:-:S05]  /*5910*/  PRMT R9, R155, 0x8880, RZ ;  /* 0x000088809b097816 */ /* 0x001fca00000000ff */
[----:B------:R-:W-:-:S07]  /*5920*/  IMAD R164, R9, R154, RZ ;  /* 0x0000009a09a47224 */ /* 0x000fce00078e02ff */
.L_x_232:
[----:B------:R-:W-:Y:S05]  /*5930*/  BSYNC B1 ;  /* 0x0000000000017941 */ /* 0x000fea0003800000 */
.L_x_231:
[----:B0-----:R-:W-:Y:S01]  /*5940*/  @!P5 IMAD R9, R60, R153, R164 ;  /* 0x000000993c09d224 */ /* 0x001fe200078e02a4 */
[----:B------:R-:W-:Y:S04]  /*5950*/  BSSY B1, `(.L_x_233) ;  /* 0x0000006000017945 */ /* 0x000fe80003800000 */
[----:B------:R0:W-:Y:S01]  /*5960*/  @!P5 STG.E.U8 desc[UR36][R6.64+0x48], R9 ;  /* 0x000048090600d986 */ /* 0x0001e2000c101124 */
[----:B------:R-:W-:Y:S05]  /*5970*/  @P1 BRA `(.L_x_234) ;  /* 0x00000000000c1947 */ /* 0x000fea0003800000 */
[----:B--2---:R-:W0:Y:S02]  /*5980*/  LDG.E.U8 R155, desc[UR36][R4.64+0x49] ;  /* 0x00004924049b7981 */ /* 0x004e24000c1e1100 */
[----:B0-----:R-:W-:-:S05]  /*5990*/  PRMT R9, R155, 0x8880, RZ ;  /* 0x000088809b097816 */ /* 0x001fca00000000ff */
[----:B------:R-:W-:-:S07]  /*59a0*/  IMAD R164, R9, R154, RZ ;  /* 0x0000009a09a47224 */ /* 0x000fce00078e02ff */
.L_x_234:
[----:B------:R-:W-:Y:S05]  /*59b0*/  BSYNC B1 ;  /* 0x0000000000017941 */ /* 0x000fea0003800000 */
.L_x_233:
        /* <DEDUP_REMOVED lines=11> */
.L_x_236:
[----:B------:R-:W-:Y:S05]  /*5a70*/  BSYNC B1 ;  /* 0x0000000000017941 */ /* 0x000fea0003800000 */
.L_x_235:
[----:B0-----:R-:W-:Y:S01]  /*5a80*/  @!P4 IMAD R9, R62, R153, R164 ;  /* 0x000000993e09c224 */ /* 0x001fe200078e02a4 */
[----:B------:R-:W-:Y:S04]  /*5a90*/  BSSY B1, `(.L_x_237) ;  /* 0x0000006000017945 */ /* 0x000fe80003800000 */
[----:B------:R0:W-:Y:S01]  /*5aa0*/  @!P4 STG.E.U8 desc[UR36][R10.64+0x48], R9 ;  /* 0x000048090a00c986 */ /* 0x0001e2000c101124 */
[----:B------:R-:W-:Y:S05]  /*5ab0*/  @P3 BRA `(.L_x_238) ;  /* 0x00000000000c3947 */ /* 0x000fea0003800000 */
[----:B--2---:R-:W0:Y:S02]  /*5ac0*/  LDG.E.U8 R155, desc[UR36][R12.64+0x49] ;  /* 0x000049240c9b7981 */ /* 0x004e24000c1e1100 */
[----:B0-----:R-:W-:-:S05]  /*5ad0*/  PRMT R9, R155, 0x8880, RZ ;  /* 0x000088809b097816 */ /* 0x001fca00000000ff */
[----:B------:R-:W-:-:S07]  /*5ae0*/  IMAD R164, R9, R154, RZ ;  /* 0x0000009a09a47224 */ /* 0x000fce00078e02ff */
.L_x_238:
[----:B------:R-:W-:Y:S05]  /*5af0*/  BSYNC B1 ;  /* 0x0000000000017941 */ /* 0x000fea0003800000 */
.L_x_237:
[----:B------:R-:W-:Y:S01]  /*5b00*/  @!P3 IMAD R63, R63, R153, R164 ;  /* 0x000000993f3fb224 */ /* 0x000fe200078e02a4 */
[----:B------:R-:W-:Y:S04]  /*5b10*/  BSSY B1, `(.L_x_239) ;  /* 0x0000006000017945 */ /* 0x000fe80003800000 */
[----:B------:R0:W-:Y:S01]  /*5b20*/  @!P3 STG.E.U8 desc[UR36][R10.64+0x49], R63 ;  /* 0x0000493f0a00b986 */ /* 0x0001e2000c101124 */
[----:B------:R-:W-:Y:S05]  /*5b30*/  @P5 BRA `(.L_x_240) ;  /* 0x00000000000c5947 */ /* 0x000fea0003800000 */
[----:B--2---:R-:W0:Y:S02]  /*5b40*/  LDG.E.U8 R155, desc[UR36][R4.64+0x50] ;  /* 0x00005024049b7981 */ /* 0x004e24000c1e1100 */
[----:B0-----:R-:W-:-:S05]  /*5b50*/  PRMT R9, R155, 0x8880, RZ ;  /* 0x000088809b097816 */ /* 0x001fca00000000ff */
[----:B------:R-:W-:-:S07]  /*5b60*/  IMAD R164, R9, R154, RZ ;  /* 0x0000009a09a47224 */ /* 0x000fce00078e02ff */
.L_x_240:
[----:B------:R-:W-:Y:S05]  /*5b70*/  BSYNC B1 ;  /* 0x0000000000017941 */ /* 0x000fea0003800000 */
.L_x_239:
[----:B0-----:R-:W-:Y:S01]  /*5b80*/  @!P5 IMAD R9, R64, R153, R164 ;  /* 0x000000994009d224 */ /* 0x001fe200078e02a4 */
[----:B------:R-:W-:Y:S04]  /*5b90*/  BSSY B1, `(.L_x_241) ;  /* 0x0000006000017945 */ /* 0x000fe80003800000 */
[----:B------:R0:W-:Y:S01]  /*5ba0*/  @!P5 STG.E.U8 desc[UR36][R6.64+0x50], R9 ;  /* 0x000050090600d986 */ /* 0x0001e2000c101124 */
[----:B------:R-:W-:Y:S05]  /*5bb0*/  @P1 BRA `(.L_x_242) ;  /* 0x00000000000c1947 */ /* 0x000fea0003800000 */
[----:B--2---:R-:W0:Y:S02]  /*5bc0*/  LDG.E.U8 R155, desc[UR36][R4.64+0x51] ;  /* 0x00005124049b7981 */ /* 0x004e24000c1e1100 */
[----:B0-----:R-:W-:-:S05]  /*5bd0*/  PRMT R9, R155, 0x8880, RZ ;  /* 0x000088809b097816 */ /* 0x001fca00000000ff */
[----:B------:R-:W-:-:S07]  /*5be0*/  IMAD R164, R9, R154, RZ ;  /* 0x0000009a09a47224 */ /* 0x000fce00078e02ff */
.L_x_242:
[----:B------:R-:W-:Y:S05]  /*5bf0*/  BSYNC B1 ;  /* 0x0000000000017941 */ /* 0x000fea0003800000 */
.L_x_241:
        /* <DEDUP_REMOVED lines=11> */
.L_x_244:
[----:B------:R-:W-:Y:S05]  /*5cb0*/  BSYNC B1 ;  /* 0x0000000000017941 */ /* 0x000fea0003800000 */
.L_x_243:
[----:B0-----:R-:W-:Y:S01]  /*5cc0*/  @!P4 IMAD R9, R66, R153, R164 ;  /* 0x000000994209c224 */ /* 0x001fe200078e02a4 */
[----:B------:R-:W-:Y:S04]  /*5cd0*/  BSSY B1, `(.L_x_245) ;  /* 0x0000006000017945 */ /* 0x000fe80003800000 */
[----:B------:R0:W-:Y:S01]  /*5ce0*/  @!P4 STG.E.U8 desc[UR36][R10.64+0x50], R9 ;  /* 0x000050090a00c986 */ /* 0x0001e2000c101124 */
[----:B------:R-:W-:Y:S05]  /*5cf0*/  @P3 BRA `(.L_x_246) ;  /* 0x00000000000c3947 */ /* 0x000fea0003800000 */
[----:B--2---:R-:W0:Y:S02]  /*5d00*/  LDG.E.U8 R155, desc[UR36][R12.64+0x51] ;  /* 0x000051240c9b7981 */ /* 0x004e24000c1e1100 */
[----:B0-----:R-:W-:-:S05]  /*5d10*/  PRMT R9, R155, 0x8880, RZ ;  /* 0x000088809b097816 */ /* 0x001fca00000000ff */
[----:B------:R-:W-:-:S07]  /*5d20*/  IMAD R164, R9, R154, RZ ;  /* 0x0000009a09a47224 */ /* 0x000fce00078e02ff */
.L_x_246:
[----:B------:R-:W-:Y:S05]  /*5d30*/  BSYNC B1 ;  /* 0x0000000000017941 */ /* 0x000fea0003800000 */
.L_x_245:
[----:B------:R-:W-:Y:S01]  /*5d40*/  @!P3 IMAD R67, R67, R153, R164 ;  /* 0x000000994343b224 */ /* 0x000fe200078e02a4 */
[----:B------:R-:W-:Y:S04]  /*5d50*/  BSSY B1, `(.L_x_247) ;  /* 0x0000006000017945 */ /* 0x000fe80003800000 */
[----:B------:R0:W-:Y:S01]  /*5d60*/  @!P3 STG.E.U8 desc[UR36][R10.64+0x51], R67 ;  /* 0x000051430a00b986 */ /* 0x0001e2000c101124 */
[----:B------:R-:W-:Y:S05]  /*5d70*/  @P5 BRA `(.L_x_248) ;  /* 0x00000000000c5947 */ /* 0x000fea0003800000 */
[----:B--2---:R-:W0:Y:S02]  /*5d80*/  LDG.E.U8 R155, desc[UR36][R4.64+0x58] ;  /* 0x00005824049b7981 */ /* 0x004e24000c1e1100 */
[----:B0-----:R-:W-:-:S05]  /*5d90*/  PRMT R9, R155, 0x8880, RZ ;  /* 0x000088809b097816 */ /* 0x001fca00000000ff */
[----:B------:R-:W-:-:S07]  /*5da0*/  IMAD R164, R9, R154, RZ ;  /* 0x0000009a09a47224 */ /* 0x000fce00078e02ff */
.L_x_248:
[----:B------:R-:W-:Y:S05]  /*5db0*/  BSYNC B1 ;  /* 0x0000000000017941 */ /* 0x000fea0003800000 */
.L_x_247:
[----:B0-----:R-:W-:Y:S01]  /*5dc0*/  @!P5 IMAD R9, R68, R153, R164 ;  /* 0x000000994409d224 */ /* 0x001fe200078e02a4 */
[----:B------:R-:W-:Y:S04]  /*5dd0*/  BSSY B1, `(.L_x_249) ;  /* 0x0000006000017945 */ /* 0x000fe80003800000 */
[----:B------:R0:W-:Y:S01]  /*5de0*/  @!P5 STG.E.U8 desc[UR36][R6.64+0x58], R9 ;  /* 0x000058090600d986 */ /* 0x0001e2000c101124 */
[----:B------:R-:W-:Y:S05]  /*5df0*/  @P1 BRA `(.L_x_250) ;  /* 0x00000000000c1947 */ /* 0x000fea0003800000 */
[----:B--2---:R-:W0:Y:S02]  /*5e00*/  LDG.E.U8 R155, desc[UR36][R4.64+0x59] ;  /* 0x00005924049b7981 */ /* 0x004e24000c1e1100 */
[----:B0-----:R-:W-:-:S05]  /*5e10*/  PRMT R9, R155, 0x8880, RZ ;  /* 0x000088809b097816 */ /* 0x001fca00000000ff */
[----:B------:R-:W-:-:S07]  /*5e20*/  IMAD R164, R9, R154, RZ ;  /* 0x0000009a09a47224 */ /* 0x000fce00078e02ff */
.L_x_250:
[----:B------:R-:W-:Y:S05]  /*5e30*/  BSYNC B1 ;  /* 0x0000000000017941 */ /* 0x000fea0003800000 */
.L_x_249:
        /* <DEDUP_REMOVED lines=11> */
.L_x_252:
[----:B------:R-:W-:Y:S05]  /*5ef0*/  BSYNC B1 ;  /* 0x0000000000017941 */ /* 0x000fea0003800000 */
.L_x_251:
[----:B0-----:R-:W-:Y:S01]  /*5f00*/  @!P4 IMAD R9, R70, R153, R164 ;  /* 0x000000994609c224 */ /* 0x001fe200078e02a4 */
[----:B------:R-:W-:Y:S04]  /*5f10*/  BSSY B1, `(.L_x_253) ;  /* 0x0000006000017945 */ /* 0x000fe80003800000 */
[----:B------:R0:W-:Y:S01]  /*5f20*/  @!P4 STG.E.U8 desc[UR36][R10.64+0x58], R9 ;  /* 0x000058090a00c986 */ /* 0x0001e2000c101124 */
[----:B------:R-:W-:Y:S05]  /*5f30*/  @P3 BRA `(.L_x_254) ;  /* 0x00000000000c3947 */ /* 0x000fea0003800000 */
[----:B--2---:R-:W0:Y:S02]  /*5f40*/  LDG.E.U8 R155, desc[UR36][R12.64+0x59] ;  /* 0x000059240c9b7981 */ /* 0x004e24000c1e1100 */
[----:B0-----:R-:W-:-:S05]  /*5f50*/  PRMT R9, R155, 0x8880, RZ ;  /* 0x000088809b097816 */ /* 0x001fca00000000ff */
[----:B------:R-:W-:-:S07]  /*5f60*/  IMAD R164, R9, R154, RZ ;  /* 0x0000009a09a47224 */ /* 0x000fce00078e02ff */
.L_x_254:
[----:B------:R-:W-:Y:S05]  /*5f70*/  BSYNC B1 ;  /* 0x0000000000017941 */ /* 0x000fea0003800000 */
.L_x_253:
[----:B------:R-:W-:Y:S01]  /*5f80*/  @!P3 IMAD R71, R71, R153, R164 ;  /* 0x000000994747b224 */ /* 0x000fe200078e02a4 */
[----:B------:R-:W-:Y:S04]  /*5f90*/  BSSY B1, `(.L_x_255) ;  /* 0x0000006000017945 */ /* 0x000fe80003800000 */
[----:B------:R0:W-:Y:S01]  /*5fa0*/  @!P3 STG.E.U8 desc[UR36][R10.64+0x59], R71 ;  /* 0x000059470a00b986 */ /* 0x0001e2000c101124 */
[----:B------:R-:W-:Y:S05]  /*5fb0*/  @P5 BRA `(.L_x_256) ;  /* 0x00000000000c5947 */ /* 0x000fea0003800000 */
[----:B--2---:R-:W0:Y:S02]  /*5fc0*/  LDG.E.U8 R155, desc[UR36][R4.64+0x60] ;  /* 0x00006024049b7981 */ /* 0x004e24000c1e1100 */
[----:B0-----:R-:W-:-:S05]  /*5fd0*/  PRMT R9, R155, 0x8880, RZ ;  /* 0x000088809b097816 */ /* 0x001fca00000000ff */
[----:B------:R-:W-:-:S07]  /*5fe0*/  IMAD R164, R9, R154, RZ ;  /* 0x0000009a09a47224 */ /* 0x000fce00078e02ff */
.L_x_256:
[----:B------:R-:W-:Y:S05]  /*5ff0*/  BSYNC B1 ;  /* 0x0000000000017941 */ /* 0x000fea0003800000 */
.L_x_255:
[----:B0-----:R-:W-:Y:S01]  /*6000*/  @!P5 IMAD R9, R72, R153, R164 ;  /* 0x000000994809d224 */ /* 0x001fe200078e02a4 */
[----:B------:R-:W-:Y:S04]  /*6010*/  BSSY B1, `(.L_x_257) ;  /* 0x0000006000017945 */ /* 0x000fe80003800000 */
[----:B------:R0:W-:Y:S01]  /*6020*/  @!P5 STG.E.U8 desc[UR36][R6.64+0x60], R9 ;  /* 0x000060090600d986 */ /* 0x0001e2000c101124 */
[----:B------:R-:W-:Y:S05]  /*6030*/  @P1 BRA `(.L_x_258) ;  /* 0x00000000000c1947 */ /* 0x000fea0003800000 */
[----:B--2---:R-:W0:Y:S02]  /*6040*/  LDG.E.U8 R155, desc[UR36][R4.64+0x61] ;  /* 0x00006124049b7981 */ /* 0x004e24000c1e1100 */
[----:B0-----:R-:W-:-:S05]  /*6050*/  PRMT R9, R155, 0x8880, RZ ;  /* 0x000088809b097816 */ /* 0x001fca00000000ff */
[----:B------:R-:W-:-:S07]  /*6060*/  IMAD R164, R9, R154, RZ ;  /* 0x0000009a09a47224 */ /* 0x000fce00078e02ff */
.L_x_258:
[----:B------:R-:W-:Y:S05]  /*6070*/  BSYNC B1 ;  /* 0x0000000000017941 */ /* 0x000fea0003800000 */
.L_x_257:
        /* <DEDUP_REMOVED lines=11> */
.L_x_260:
[----:B------:R-:W-:Y:S05]  /*6130*/  BSYNC B1 ;  /* 0x0000000000017941 */ /* 0x000fea0003800000 */
.L_x_259:
[----:B0-----:R-:W-:Y:S01]  /*6140*/  @!P4 IMAD R9, R74, R153, R164 ;  /* 0x000000994a09c224 */ /* 0x001fe200078e02a4 */
[----:B------:R-:W-:Y:S04]  /*6150*/  BSSY B1, `(.L_x_261) ;  /* 0x0000006000017945 */ /* 0x000fe80003800000 */
[----:B------:R0:W-:Y:S01]  /*6160*/  @!P4 STG.E.U8 desc[UR36][R10.64+0x60], R9 ;  /* 0x000060090a00c986 */ /* 0x0001e2000c101124 */
[----:B------:R-:W-:Y:S05]  /*6170*/  @P3 BRA `(.L_x_262) ;  /* 0x00000000000c3947 */ /* 0x000fea0003800000 */
[----:B--2---:R-:W0:Y:S02]  /*6180*/  LDG.E.U8 R155, desc[UR36][R12.64+0x61] ;  /* 0x000061240c9b7981 */ /* 0x004e24000c1e1100 */
[----:B0-----:R-:W-:-:S05]  /*6190*/  PRMT R9, R155, 0x8880, RZ ;  /* 0x000088809b097816 */ /* 0x001fca00000000ff */
[----:B------:R-:W-:-:S07]  /*61a0*/  IMAD R164, R9, R154, RZ ;  /* 0x0000009a09a47224 */ /* 0x000fce00078e02ff */
.L_x_262:
[----:B------:R-:W-:Y:S05]  /*61b0*/  BSYNC B1 ;  /* 0x0000000000017941 */ /* 0x000fea0003800000 */
.L_x_261:
[----:B------:R-:W-:Y:S01]  /*61c0*/  @!P3 IMAD R75, R75, R153, R164 ;  /* 0x000000994b4bb224 */ /* 0x000fe200078e02a4 */
[----:B------:R-:W-:Y:S04]  /*61d0*/  BSSY B1, `(.L_x_263) ;  /* 0x0000006000017945 */ /* 0x000fe80003800000 */
[----:B------:R0:W-:Y:S01]  /*61e0*/  @!P3 STG.E.U8 desc[UR36][R10.64+0x61], R75 ;  /* 0x0000614b0a00b986 */ /* 0x0001e2000c101124 */
[----:B------:R-:W-:Y:S05]  /*61f0*/  @P5 BRA `(.L_x_264) ;  /* 0x00000000000c5947 */ /* 0x000fea0003800000 */
[----:B--2---:R-:W0:Y:S02]  /*6200*/  LDG.E.U8 R155, desc[UR36][R4.64+0x68] ;  /* 0x00006824049b7981 */ /* 0x004e24000c1e1100 */
[----:B0-----:R-:W-:-:S05]  /*6210*/  PRMT R9, R155, 0x8880, RZ ;  /* 0x000088809b097816 */ /* 0x001fca00000000ff */
[----:B------:R-:W-:-:S07]  /*6220*/  IMAD R164, R9, R154, RZ ;  /* 0x0000009a09a47224 */ /* 0x000fce00078e02ff */
.L_x_264:
[----:B------:R-:W-:Y:S05]  /*6230*/  BSYNC B1 ;  /* 0x0000000000017941 */ /* 0x000fea0003800000 */
.L_x_263:
[----:B0-----:R-:W-:Y:S01]  /*6240*/  @!P5 IMAD R9, R76, R153, R164 ;  /* 0x000000994c09d224 */ /* 0x001fe200078e02a4 */
[----:B------:R-:W-:Y:S04]  /*6250*/  BSSY B1, `(.L_x_265) ;  /* 0x0000006000017945 */ /* 0x000fe80003800000 */
[----:B------:R0:W-:Y:S01]  /*6260*/  @!P5 STG.E.U8 desc[UR36][R6.64+0x68], R9 ;  /* 0x000068090600d986 */ /* 0x0001e2000c101124 */
[----:B------:R-:W-:Y:S05]  /*6270*/  @P1 BRA `(.L_x_266) ;  /* 0x00000000000c1947 */ /* 0x000fea0003800000 */
[----:B--2---:R-:W0:Y:S02]  /*6280*/  LDG.E.U8 R155, desc[UR36][R4.64+0x69] ;  /* 0x00006924049b7981 */ /* 0x004e24000c1e1100 */
[----:B0-----:R-:W-:-:S05]  /*6290*/  PRMT R9, R155, 0x8880, RZ ;  /* 0x000088809b097816 */ /* 0x001fca00000000ff */
[----:B------:R-:W-:-:S07]  /*62a0*/  IMAD R164, R9, R154, RZ ;  /* 0x0000009a09a47224 */ /* 0x000fce00078e02ff */
.L_x_266:
[----:B------:R-:W-:Y:S05]  /*62b0*/  BSYNC B1 ;  /* 0x0000000000017941 */ /* 0x000fea0003800000 */
.L_x_265:
        /* <DEDUP_REMOVED lines=11> */
.L_x_268:
[----:B------:R-:W-:Y:S05]  /*6370*/  BSYNC B1 ;  /* 0x0000000000017941 */ /* 0x000fea0003800000 */
.L_x_267:
[----:B0-----:R-:W-:Y:S01]  /*6380*/  @!P4 IMAD R9, R78, R153, R164 ;  /* 0x000000994e09c224 */ /* 0x001fe200078e02a4 */
[----:B------:R-:W-:Y:S04]  /*6390*/  BSSY B1, `(.L_x_269) ;  /* 0x0000006000017945 */ /* 0x000fe80003800000 */
[----:B------:R0:W-:Y:S01]  /*63a0*/  @!P4 STG.E.U8 desc[UR36][R10.64+0x68], R9 ;  /* 0x000068090a00c986 */ /* 0x0001e2000c101124 */
[----:B------:R-:W-:Y:S05]  /*63b0*/  @P3 BRA `(.L_x_270) ;  /* 0x00000000000c3947 */ /* 0x000fea0003800000 */
[----:B--2---:R-:W0:Y:S02]  /*63c0*/  LDG.E.U8 R155, desc[UR36][R12.64+0x69] ;  /* 0x000069240c9b7981 */ /* 0x004e24000c1e1100 */
[----:B0-----:R-:W-:-:S05]  /*63d0*/  PRMT R9, R155, 0x8880, RZ ;  /* 0x000088809b097816 */ /* 0x001fca00000000ff */
[----:B------:R-:W-:-:S07]  /*63e0*/  IMAD R164, R9, R154, RZ ;  /* 0x0000009a09a47224 */ /* 0x000fce00078e02ff */
.L_x_270:
[----:B------:R-:W-:Y:S05]  /*63f0*/  BSYNC B1 ;  /* 0x0000000000017941 */ /* 0x000fea0003800000 */
.L_x_269:
[----:B------:R-:W-:Y:S01]  /*6400*/  @!P3 IMAD R79, R79, R153, R164 ;  /* 0x000000994f4fb224 */ /* 0x000fe200078e02a4 */
[----:B------:R-:W-:Y:S04]  /*6410*/  BSSY B1, `(.L_x_271) ;  /* 0x0000006000017945 */ /* 0x000fe80003800000 */
[----:B------:R0:W-:Y:S01]  /*6420*/  @!P3 STG.E.U8 desc[UR36][R10.64+0x69], R79 ;  /* 0x0000694f0a00b986 */ /* 0x0001e2000c101124 */
[----:B------:R-:W-:Y:S05]  /*6430*/  @P5 BRA `(.L_x_272) ;  /* 0x00000000000c5947 */ /* 0x000fea0003800000 */
[----:B--2---:R-:W0:Y:S02]  /*6440*/  LDG.E.U8 R155, desc[UR36][R4.64+0x70] ;  /* 0x00007024049b7981 */ /* 0x004e24000c1e1100 */
[----:B0-----:R-:W-:-:S05]  /*6450*/  PRMT R9, R155, 0x8880, RZ ;  /* 0x000088809b097816 */ /* 0x001fca00000000ff */
[----:B------:R-:W-:-:S07]  /*6460*/  IMAD R164, R9, R154, RZ ;  /* 0x0000009a09a47224 */ /* 0x000fce00078e02ff */
.L_x_272:
[----:B------:R-:W-:Y:S05]  /*6470*/  BSYNC B1 ;  /* 0x0000000000017941 */ /* 0x000fea0003800000 */
.L_x_271:
[----:B0-----:R-:W-:Y:S01]  /*6480*/  @!P5 IMAD R9, R80, R153, R164 ;  /* 0x000000995009d224 */ /* 0x001fe200078e02a4 */
[----:B------:R-:W-:Y:S04]  /*6490*/  BSSY B1, `(.L_x_273) ;  /* 0x0000006000017945 */ /* 0x000fe80003800000 */
[----:B------:R0:W-:Y:S01]  /*64a0*/  @!P5 STG.E.U8 desc[UR36][R6.64+0x70], R9 ;  /* 0x000070090600d986 */ /* 0x0001e2000c101124 */
[----:B------:R-:W-:Y:S05]  /*64b0*/  @P1 BRA `(.L_x_274) ;  /* 0x00000000000c1947 */ /* 0x000fea0003800000 */
[----:B--2---:R-:W0:Y:S02]  /*64c0*/  LDG.E.U8 R155, desc[UR36][R4.64+0x71] ;  /* 0x00007124049b7981 */ /* 0x004e24000c1e1100 */
[----:B0-----:R-:W-:-:S05]  /*64d0*/  PRMT R9, R155, 0x8880, RZ ;  /* 0x000088809b097816 */ /* 0x001fca00000000ff */
[----:B------:R-:W-:-:S07]  /*64e0*/  IMAD R164, R9, R154, RZ ;  /* 0x0000009a09a47224 */ /* 0x000fce00078e02ff */
.L_x_274:
[----:B------:R-:W-:Y:S05]  /*64f0*/  BSYNC B1 ;  /* 0x0000000000017941 */ /* 0x000fea0003800000 */
.L_x_273:
[----:B------:R-:W-:Y:S01]  /*6500*/  ISETP.LT.OR P4, PT, R3, 0x71, !P0 ;  /* 0x000000710300780c */ /* 0x000fe20004781670 */
[----:B------:R-:W-:Y:S01]  /*6510*/  @!P1 IMAD R81, R81, R153, R164 ;  /* 0x0000009951519224 */ /* 0x000fe200078e02a4 */
[----:B------:R-:W-:Y:S01]  /*6520*/  BSSY B1, `(.L_x_275) ;  /* 0x000000a000017945 */ /* 0x000fe20003800000 */
[C---:B------:R-:W-:Y:S02]  /*6530*/  ISETP.LT.OR P3, PT, R3.reuse, 0x72, !P0 ;  /* 0x000000720300780c */ /* 0x040fe40004761670 */
        /* <DEDUP_REMOVED lines=8> */
.L_x_276:
[----:B------:R-:W-:Y:S05]  /*65c0*/  BSYNC B1 ;  /* 0x0000000000017941 */ /* 0x000fea0003800000 */
.L_x_275:
[----:B0-----:R-:W-:Y:S01]  /*65d0*/  @!P4 IMAD R9, R82, R153, R164 ;  /* 0x000000995209c224 */ /* 0x001fe200078e02a4 */
[----:B------:R-:W-:Y:S04]  /*65e0*/  BSSY B1, `(.L_x_277) ;  /* 0x0000006000017945 */ /* 0x000fe80003800000 */
[----:B------:R0:W-:Y:S01]  /*65f0*/  @!P4 STG.E.U8 desc[UR36][R10.64+0x70], R9 ;  /* 0x000070090a00c986 */ /* 0x0001e2000c101124 */
[----:B------:R-:W-:Y:S05]  /*6600*/  @P3 BRA `(.L_x_278) ;  /* 0x00000000000c3947 */ /* 0x000fea0003800000 */
[----:B--2---:R-:W0:Y:S02]  /*6610*/  LDG.E.U8 R155, desc[UR36][R12.64+0x71] ;  /* 0x000071240c9b7981 */ /* 0x004e24000c1e1100 */
[----:B0-----:R-:W-:-:S05]  /*6620*/  PRMT R9, R155, 0x8880, RZ ;  /* 0x000088809b097816 */ /* 0x001fca00000000ff */
[----:B------:R-:W-:-:S07]  /*6630*/  IMAD R164, R9, R154, RZ ;  /* 0x0000009a09a47224 */ /* 0x000fce00078e02ff */
.L_x_278:
[----:B------:R-:W-:Y:S05]  /*6640*/  BSYNC B1 ;  /* 0x0000000000017941 */ /* 0x000fea0003800000 */
.L_x_277:
[----:B------:R-:W-:Y:S01]  /*6650*/  @!P3 IMAD R83, R83, R153, R164 ;  /* 0x000000995353b224 */ /* 0x000fe200078e02a4 */
[----:B------:R-:W-:Y:S04]  /*6660*/  BSSY B1, `(.L_x_279) ;  /* 0x0000006000017945 */ /* 0x000fe80003800000 */
[----:B------:R0:W-:Y:S01]  /*6670*/  @!P3 STG.E.U8 desc[UR36][R10.64+0x71], R83 ;  /* 0x000071530a00b986 */ /* 0x0001e2000c101124 */
[----:B------:R-:W-:Y:S05]  /*6680*/  @P1 BRA `(.L_x_280) ;  /* 0x00000000000c1947 */ /* 0x000fea0003800000 */
[----:B--2---:R-:W0:Y:S02]  /*6690*/  LDG.E.U8 R155, desc[UR36][R4.64+0x78] ;  /* 0x00007824049b7981 */ /* 0x004e24000c1e1100 */
[----:B0-----:R-:W-:-:S05]  /*66a0*/  PRMT R9, R155, 0x8880, RZ ;  /* 0x000088809b097816 */ /* 0x001fca00000000ff */
[----:B------:R-:W-:-:S07]  /*66b0*/  IMAD R164, R9, R154, RZ ;  /* 0x0000009a09a47224 */ /* 0x000fce00078e02ff */
.L_x_280:
[----:B------:R-:W-:Y:S05]  /*66c0*/  BSYNC B1 ;  /* 0x0000000000017941 */ /* 0x000fea0003800000 */
.L_x_279:
[----:B0-----:R-:W-:Y:S01]  /*66d0*/  @!P1 IMAD R9, R84, R153, R164 ;  /* 0x0000009954099224 */ /* 0x001fe200078e02a4 */
[----:B------:R-:W-:Y:S04]  /*66e0*/  BSSY B1, `(.L_x_281) ;  /* 0x0000006000017945 */ /* 0x000fe80003800000 */
[----:B------:R0:W-:Y:S01]  /*66f0*/  @!P1 STG.E.U8 desc[UR36][R6.64+0x78], R9 ;  /* 0x0000780906009986 */ /* 0x0001e2000c101124 */
[----:B------:R-:W-:Y:S05]  /*6700*/  @P2 BRA `(.L_x_282) ;  /* 0x00000000000c2947 */ /* 0x000fea0003800000 */
[----:B--2---:R-:W0:Y:S02]  /*6710*/  LDG.E.U8 R155, desc[UR36][R4.64+0x79] ;  /* 0x00007924049b7981 */ /* 0x004e24000c1e1100 */
[----:B0-----:R-:W-:-:S05]  /*6720*/  PRMT R9, R155, 0x8880, RZ ;  /* 0x000088809b097816 */ /* 0x001fca00000000ff */
[----:B------:R-:W-:-:S07]  /*6730*/  IMAD R164, R9, R154, RZ ;  /* 0x0000009a09a47224 */ /* 0x000fce00078e02ff */
.L_x_282:
[----:B------:R-:W-:Y:S05]  /*6740*/  BSYNC B1 ;  /* 0x0000000000017941 */ /* 0x000fea0003800000 */
.L_x_281:
[----:B------:R-:W-:Y:S01]  /*6750*/  @!P2 IMAD R85, R85, R153, R164 ;  /* 0x000000995555a224 */ /* 0x000fe200078e02a4 */
[----:B------:R-:W-:Y:S04]  /*6760*/  BSSY B1, `(.L_x_283) ;  /* 0x0000006000017945 */ /* 0x000fe80003800000 */
[----:B------:R0:W-:Y:S01]  /*6770*/  @!P2 STG.E.U8 desc[UR36][R6.64+0x79], R85 ;  /* 0x000079550600a986 */ /* 0x0001e2000c101124 */
[----:B------:R-:W-:Y:S05]  /*6780*/  @P5 BRA `(.L_x_284) ;  /* 0x00000000000c5947 */ /* 0x000fea0003800000 */
[----:B--2---:R-:W2:Y:S02]  /*6790*/  LDG.E.U8 R155, desc[UR36][R12.64+0x78] ;  /* 0x000078240c9b7981 */ /* 0x004ea4000c1e1100 */
[----:B--2---:R-:W-:-:S05]  /*67a0*/  PRMT R5, R155, 0x8880, RZ ;  /* 0x000088809b057816 */ /* 0x004fca00000000ff */
[----:B------:R-:W-:-:S07]  /*67b0*/  IMAD R164, R5, R154, RZ ;  /* 0x0000009a05a47224 */ /* 0x000fce00078e02ff */
.L_x_284:
[----:B------:R-:W-:Y:S05]  /*67c0*/  BSYNC B1 ;  /* 0x0000000000017941 */ /* 0x000fea0003800000 */
.L_x_283:
[----:B------:R-:W-:Y:S01]  /*67d0*/  @!P5 IMAD R5, R86, R153, R164 ;  /* 0x000000995605d224 */ /* 0x000fe200078e02a4 */
[----:B------:R-:W-:Y:S01]  /*67e0*/  ISETP.LT.OR P0, PT, R3, 0x7a, !P0 ;  /* 0x0000007a0300780c */ /* 0x000fe20004701670 */
[----:B------:R-:W-:Y:S03]  /*67f0*/  BSSY B1, `(.L_x_285) ;  /* 0x0000006000017945 */ /* 0x000fe60003800000 */
[----:B------:R0:W-:Y:S09]  /*6800*/  @!P5 STG.E.U8 desc[UR36][R10.64+0x78], R5 ;  /* 0x000078050a00d986 */ /* 0x0001f2000c101124 */
[----:B------:R-:W-:Y:S05]  /*6810*/  @P0 BRA `(.L_x_286) ;  /* 0x00000000000c0947 */ /* 0x000fea0003800000 */
[----:B--2---:R-:W2:Y:S02]  /*6820*/  LDG.E.U8 R155, desc[UR36][R12.64+0x79] ;  /* 0x000079240c9b7981 */ /* 0x004ea4000c1e1100 */
[----:B--2---:R-:W-:-:S05]  /*6830*/  PRMT R3, R155, 0x8880, RZ ;  /* 0x000088809b037816 */ /* 0x004fca00000000ff */
[----:B------:R-:W-:-:S07]  /*6840*/  IMAD R164, R3, R154, RZ ;  /* 0x0000009a03a47224 */ /* 0x000fce00078e02ff */
.L_x_286:
[----:B------:R-:W-:Y:S05]  /*6850*/  BSYNC B1 ;  /* 0x0000000000017941 */ /* 0x000fea0003800000 */
.L_x_285:
[----:B------:R-:W-:Y:S01]  /*6860*/  IMAD R87, R87, R153, R164 ;  /* 0x0000009957577224 */ /* 0x000fe200078e02a4 */
[----:B------:R-:W-:Y:S06]  /*6870*/  @P0 BRA `(.L_x_287) ;  /* 0x0000001800180947 */ /* 0x000fec0003800000 */
[----:B------:R0:W-:Y:S01]  /*6880*/  STG.E.U8 desc[UR36][R10.64+0x79], R87 ;  /* 0x000079570a007986 */ /* 0x0001e2000c101124 */
[----:B------:R-:W-:Y:S05]  /*6890*/  BRA `(.L_x_287) ;  /* 0x0000001800107947 */ /* 0x000fea0003800000 */
.L_x_30:
[C---:B------:R-:W-:Y:S02]  /*68a0*/  ISETP.GE.AND P2, PT, R0.reuse, 0x1, PT ;  /* 0x000000010000780c */ /* 0x040fe40003f46270 */
[----:B------:R-:W-:Y:S02]  /*68b0*/  ISETP.GE.AND P0, PT, R0, 0x9, PT ;  /* 0x000000090000780c */ /* 0x000fe40003f06270 */
[C---:B------:R-:W-:Y:S02]  /*68c0*/  ISETP.LT.OR P3, PT, R3.reuse, 0x1, !P2 ;  /* 0x000000010300780c */ /* 0x040fe40005761670 */
[C---:B------:R-:W-:Y:S02]  /*68d0*/  ISETP.LT.OR P5, PT, R3.reuse, 0x2, !P2 ;  /* 0x000000020300780c */ /* 0x040fe400057a1670 */
[C---:B------:R-:W-:Y:S02]  /*68e0*/  ISETP.LT.OR P1, PT, R3.reuse, 0x1, !P0 ;  /* 0x000000010300780c */ /* 0x040fe40004721670 */
[----:B------:R-:W-:-:S07]  /*68f0*/  ISETP.LT.OR P4, PT, R3, 0x2, !P0 ;  /* 0x000000020300780c */ /* 0x000fce0004781670 */
[-C--:B------:R-:W-:Y:S02]  /*6900*/  @!P3 IMAD R5, R88, R153.reuse, RZ ;  /* 0x000000995805b224 */ /* 0x080fe400078e02ff */
[-C--:B------:R-:W-:Y:S02]  /*6910*/  @!P5 IMAD R89, R89, R153.reuse, RZ ;  /* 0x000000995959d224 */ /* 0x080fe400078e02ff */
[-C--:B------:R-:W-:Y:S01]  /*6920*/  @!P1 IMAD R13, R90, R153.reuse, RZ ;  /* 0x000000995a0d9224 */ /* 0x080fe200078e02ff */
[----:B------:R0:W-:Y:S01]  /*6930*/  @!P3 STG.E.U8 desc[UR36][R158.64], R5 ;  /* 0x000000059e00b986 */ /* 0x0001e2000c101124 */
[----:B------:R-:W-:Y:S01]  /*6940*/  ISETP.LT.OR P3, PT, R3, 0x9, !P2 ;  /* 0x000000090300780c */ /* 0x000fe20005761670 */
[----:B------:R-:W-:Y:S02]  /*6950*/  @!P4 IMAD R91, R91, R153, RZ ;  /* 0x000000995b5bc224 */ /* 0x000fe400078e02ff */
[----:B------:R-:W-:Y:S01]  /*6960*/  @!P5 STG.E.U8 desc[UR36][R158.64+0x1], R89 ;  /* 0x000001599e00d986 */ /* 0x000fe2000c101124 */
[----:B------:R-:W-:-:S03]  /*6970*/  ISETP.LT.OR P5, PT, R3, 0xa, !P2 ;  /* 0x0000000a0300780c */ /* 0x000fc600057a1670 */
[----:B------:R1:W-:Y:S01]  /*6980*/  @!P1 STG.E.U8 desc[UR36][R8.64], R13 ;  /* 0x0000000d08009986 */ /* 0x0003e2000c101124 */
[----:B------:R-:W-:-:S03]  /*6990*/  ISETP.LT.OR P1, PT, R3, 0x9, !P0 ;  /* 0x000000090300780c */ /* 0x000fc60004721670 */
[----:B------:R-:W-:Y:S01]  /*69a0*/  @!P4 STG.E.U8 desc[UR36][R8.64+0x1], R91 ;  /* 0x0000015b0800c986 */ /* 0x000fe2000c101124 */
[----:B------:R-:W-:Y:S01]  /*69b0*/  ISETP.LT.OR P4, PT, R3, 0xa, !P0 ;  /* 0x0000000a0300780c */ /* 0x000fe20004781670 */
[----:B------:R-:W-:-:S04]  /*69c0*/  @!P3 IMAD R15, R92, R153, RZ ;  /* 0x000000995c0fb224 */ /* 0x000fc800078e02ff */
[-C--:B------:R-:W-:Y:S01]  /*69d0*/  @!P5 IMAD R93, R93, R153.reuse, RZ ;  /* 0x000000995d5dd224 */ /* 0x080fe200078e02ff */
[----:B------:R3:W-:Y:S01]  /*69e0*/  @!P3 STG.E.U8 desc[UR36][R158.64+0x8], R15 ;  /* 0x0000080f9e00b986 */ /* 0x0007e2000c101124 */
[C---:B------:R-:W-:Y:S02]  /*69f0*/  ISETP.LT.OR P3, PT, R3.reuse, 0x11, !P2 ;  /* 0x000000110300780c */ /* 0x040fe40005761670 */
[-C--:B0-----:R-:W-:Y:S01]  /*6a00*/  @!P1 IMAD R5, R94, R153.reuse, RZ ;  /* 0x000000995e059224 */ /* 0x081fe200078e02ff */
[----:B------:R-:W-:Y:S01]  /*6a10*/  @!P5 STG.E.U8 desc[UR36][R158.64+0x9], R93 ;  /* 0x0000095d9e00d986 */ /* 0x000fe2000c101124 */
[----:B------:R-:W-:Y:S02]  /*6a20*/  ISETP.LT.OR P5, PT, R3, 0x12, !P2 ;  /* 0x000000120300780c */ /* 0x000fe400057a1670 */
[----:B------:R-:W-:Y:S01]  /*6a30*/  @!P4 IMAD R95, R95, R153, RZ ;  /* 0x000000995f5fc224 */ /* 0x000fe200078e02ff */
[----:B------:R0:W-:Y:S01]  /*6a40*/  @!P1 STG.E.U8 desc[UR36][R8.64+0x8], R5 ;  /* 0x0000080508009986 */ /* 0x0001e2000c101124 */
[----:B------:R-:W-:-:S03]  /*6a50*/  ISETP.LT.OR P1, PT, R3, 0x11, !P0 ;  /* 0x000000110300780c */ /* 0x000fc60004721670 */
[----:B------:R-:W-:Y:S01]  /*6a60*/  @!P4 STG.E.U8 desc[UR36][R8.64+0x9], R95 ;  /* 0x0000095f0800c986 */ /* 0x000fe2000c101124 */
[----:B------:R-:W-:Y:S01]  /*6a70*/  ISETP.LT.OR P4, PT, R3, 0x12, !P0 ;  /* 0x000000120300780c */ /* 0x000fe20004781670 */
[----:B-1----:R-:W-:-:S04]  /*6a80*/  @!P3 IMAD R13, R96, R153, RZ ;  /* 0x00000099600db224 */ /* 0x002fc800078e02ff */
[-C--:B------:R-:W-:Y:S01]  /*6a90*/  @!P5 IMAD R97, R97, R153.reuse, RZ ;  /* 0x000000996161d224 */ /* 0x080fe200078e02ff */
[----:B------:R1:W-:Y:S01]  /*6aa0*/  @!P3 STG.E.U8 desc[UR36][R158.64+0x10], R13 ;  /* 0x0000100d9e00b986 */ /* 0x0003e2000c101124 */
[C---:B------:R-:W-:Y:S02]  /*6ab0*/  ISETP.LT.OR P3, PT, R3.reuse, 0x19, !P2 ;  /* 0x000000190300780c */ /* 0x040fe40005761670 */
[-C--:B---3--:R-:W-:Y:S01]  /*6ac0*/  @!P1 IMAD R15, R98, R153.reuse, RZ ;  /* 0x00000099620f9224 */ /* 0x088fe200078e02ff */
[----:B------:R-:W-:Y:S01]  /*6ad0*/  @!P5 STG.E.U8 desc[UR36][R158.64+0x11], R97 ;  /* 0x000011619e00d986 */ /* 0x000fe2000c101124 */
[----:B------:R-:W-:Y:S02]  /*6ae0*/  ISETP.LT.OR P5, PT, R3, 0x1a, !P2 ;  /* 0x0000001a0300780c */ /* 0x000fe400057a1670 */
[----:B------:R-:W-:Y:S01]  /*6af0*/  @!P4 IMAD R99, R99, R153, RZ ;  /* 0x000000996363c224 */ /* 0x000fe200078e02ff */
[----:B------:R3:W-:Y:S01]  /*6b00*/  @!P1 STG.E.U8 desc[UR36][R8.64+0x10], R15 ;  /* 0x0000100f08009986 */ /* 0x0007e2000c101124 */
[----:B------:R-:W-:-:S03]  /*6b10*/  ISETP.LT.OR P1, PT, R3, 0x19, !P0 ;  /* 0x000000190300780c */ /* 0x000fc60004721670 */
[----:B------:R-:W-:Y:S01]  /*6b20*/  @!P4 STG.E.U8 desc[UR36][R8.64+0x11], R99 ;  /* 0x000011630800c986 */ /* 0x000fe2000c101124 */
[----:B------:R-:W-:Y:S01]  /*6b30*/  ISETP.LT.OR P4, PT, R3, 0x1a, !P0 ;  /* 0x0000001a0300780c */ /* 0x000fe20004781670 */
[----:B0-----:R-:W-:-:S04]  /*6b40*/  @!P3 IMAD R5, R100, R153, RZ ;  /* 0x000000996405b224 */ /* 0x001fc800078e02ff */
[-C--:B------:R-:W-:Y:S01]  /*6b50*/  @!P5 IMAD R101, R101, R153.reuse, RZ ;  /* 0x000000996565d224 */ /* 0x080fe200078e02ff */
[----:B------:R0:W-:Y:S01]  /*6b60*/  @!P3 STG.E.U8 desc[UR36][R158.64+0x18], R5 ;  /* 0x000018059e00b986 */ /* 0x0001e2000c101124 */
[C---:B------:R-:W-:Y:S02]  /*6b70*/  ISETP.LT.OR P3, PT, R3.reuse, 0x21, !P2 ;  /* 0x000000210300780c */ /* 0x040fe40005761670 */
[-C--:B-1----:R-:W-:Y:S01]  /*6b80*/  @!P1 IMAD R13, R102, R153.reuse, RZ ;  /* 0x00000099660d9224 */ /* 0x082fe200078e02ff */
[----:B------:R-:W-:Y:S01]  /*6b90*/  @!P5 STG.E.U8 desc[UR36][R158.64+0x19], R101 ;  /* 0x000019659e00d986 */ /* 0x000fe2000c101124 */
[----:B------:R-:W-:Y:S02]  /*6ba0*/  ISETP.LT.OR P5, PT, R3, 0x22, !P2 ;  /* 0x000000220300780c */ /* 0x000fe400057a1670 */
[----:B------:R-:W-:Y:S01]  /*6bb0*/  @!P4 IMAD R103, R103, R153, RZ ;  /* 0x000000996767c224 */ /* 0x000fe200078e02ff */
[----:B------:R1:W-:Y:S01]  /*6bc0*/  @!P1 STG.E.U8 desc[UR36][R8.64+0x18], R13 ;  /* 0x0000180d08009986 */ /* 0x0003e2000c101124 */
[----:B------:R-:W-:-:S03]  /*6bd0*/  ISETP.LT.OR P1, PT, R3, 0x21, !P0 ;  /* 0x000000210300780c */ /* 0x000fc60004721670 */
[----:B------:R-:W-:Y:S01]  /*6be0*/  @!P4 STG.E.U8 desc[UR36][R8.64+0x19], R103 ;  /* 0x000019670800c986 */ /* 0x000fe2000c101124 */
[----:B------:R-:W-:Y:S01]  /*6bf0*/  ISETP.LT.OR P4, PT, R3, 0x22, !P0 ;  /* 0x000000220300780c */ /* 0x000fe20004781670 */
[----:B---3--:R-:W-:-:S04]  /*6c00*/  @!P3 IMAD R15, R104, R153, RZ ;  /* 0x00000099680fb224 */ /* 0x008fc800078e02ff */
        /* <DEDUP_REMOVED lines=128> */
[----:B------:R-:W-:-:S02]  /*7410*/  ISETP.GE.AND P1, PT, R0, 0x81, PT ;  /* 0x000000810000780c */ /* 0x000fc40003f26270 */
[C---:B------:R-:W-:Y:S01]  /*7420*/  ISETP.LT.OR P5, PT, R3.reuse, 0x79, !P0 ;  /* 0x000000790300780c */ /* 0x040fe200047a1670 */
[----:B------:R-:W-:Y:S01]  /*7430*/  @!P4 STG.E.U8 desc[UR36][R8.64+0x71], R147 ;  /* 0x000071930800c986 */ /* 0x000fe2000c101124 */
[C---:B------:R-:W-:Y:S01]  /*7440*/  ISETP.LT.OR P0, PT, R3.reuse, 0x7a, !P0 ;  /* 0x0000007a0300780c */ /* 0x040fe20004701670 */
[----:B0-----:R-:W-:Y:S01]  /*7450*/  @!P3 IMAD R5, R148, R153, RZ ;  /* 0x000000999405b224 */ /* 0x001fe200078e02ff */
[----:B------:R-:W-:-:S03]  /*7460*/  ISETP.LT.OR P4, PT, R3, 0x1, !P1 ;  /* 0x000000010300780c */ /* 0x000fc60004f81670 */
[----:B------:R-:W-:Y:S01]  /*7470*/  @!P2 IMAD R149, R149, R153, RZ ;  /* 0x000000999595a224 */ /* 0x000fe200078e02ff */
[----:B------:R0:W-:Y:S01]  /*7480*/  @!P3 STG.E.U8 desc[UR36][R158.64+0x78], R5 ;  /* 0x000078059e00b986 */ /* 0x0001e2000c101124 */
[----:B------:R-:W-:-:S03]  /*7490*/  ISETP.LT.OR P3, PT, R3, 0x2, !P1 ;  /* 0x000000020300780c */ /* 0x000fc60004f61670 */
[----:B------:R-:W-:Y:S01]  /*74a0*/  @!P2 STG.E.U8 desc[UR36][R158.64+0x79], R149 ;  /* 0x000079959e00a986 */ /* 0x000fe2000c101124 */
[-C--:B-1----:R-:W-:Y:S01]  /*74b0*/  @!P5 IMAD R13, R150, R153.reuse, RZ ;  /* 0x00000099960dd224 */ /* 0x082fe200078e02ff */
[----:B------:R-:W-:Y:S01]  /*74c0*/  ISETP.GE.AND P2, PT, R0, 0x89, PT ;  /* 0x000000890000780c */ /* 0x000fe20003f46270 */
[-C--:B------:R-:W-:Y:S02]  /*74d0*/  @!P0 IMAD R151, R151, R153.reuse, RZ ;  /* 0x0000009997978224 */ /* 0x080fe400078e02ff */
[----:B---3--:R-:W-:Y:S01]  /*74e0*/  @!P4 IMAD R15, R24, R153, RZ ;  /* 0x00000099180fc224 */ /* 0x008fe200078e02ff */
[----:B------:R1:W-:Y:S01]  /*74f0*/  @!P5 STG.E.U8 desc[UR36][R8.64+0x78], R13 ;  /* 0x0000780d0800d986 */ /* 0x0003e2000c101124 */
[----:B------:R-:W-:-:S03]  /*7500*/  ISETP.LT.OR P5, PT, R3, 0x1, !P2 ;  /* 0x000000010300780c */ /* 0x000fc600057a1670 */
[----:B------:R-:W-:Y:S01]  /*7510*/  @!P3 IMAD R25, R25, R153, RZ ;  /* 0x000000991919b224 */ /* 0x000fe200078e02ff */
[----:B------:R-:W-:Y:S01]  /*7520*/  @!P0 STG.E.U8 desc[UR36][R8.64+0x79], R151 ;  /* 0x0000799708008986 */ /* 0x000fe2000c101124 */
[----:B------:R-:W-:-:S03]  /*7530*/  ISETP.LT.OR P0, PT, R3, 0x2, !P2 ;  /* 0x000000020300780c */ /* 0x000fc60005701670 */
[----:B------:R-:W-:Y:S01]  /*7540*/  @!P4 STG.E.U8 desc[UR36][R6.64], R15 ;  /* 0x0000000f0600c986 */ /* 0x000fe2000c101124 */
        /* <DEDUP_REMOVED lines=19> */
[-C--:B------:R-:W-:Y:S01]  /*7680*/  @!P4 IMAD R9, R32, R153.reuse, RZ ;  /* 0x000000992009c224 */ /* 0x080fe200078e02ff */
        /* <DEDUP_REMOVED lines=127> */
[----:B-1----:R-:W-:-:S04]  /*7e80*/  @!P5 IMAD R13, R74, R153, RZ ;  /* 0x000000994a0dd224 */ /* 0x002fc800078e02ff */
        /* <DEDUP_REMOVED lines=12> */
[----:B------:R-:W-:-:S04]  /*7f50*/  @!P0 IMAD R9, R78, R153, RZ ;  /* 0x000000994e098224 */ /* 0x000fc800078e02ff */
[-C--:B------:R-:W-:Y:S01]  /*7f60*/  @!P4 IMAD R79, R79, R153.reuse, RZ ;  /* 0x000000994f4fc224 */ /* 0x080fe200078e02ff */
[----:B------:R1:W-:Y:S01]  /*7f70*/  @!P0 STG.E.U8 desc[UR36][R10.64+0x68], R9 ;  /* 0x000068090a008986 */ /* 0x0003e2000c101124 */
[----:B------:R-:W-:Y:S02]  /*7f80*/  ISETP.LT.OR P0, PT, R3, 0x71, !P2 ;  /* 0x000000710300780c */ /* 0x000fe40005701670 */
[----:B------:R-:W-:Y:S01]  /*7f90*/  @!P3 IMAD R81, R81, R153, RZ ;  /* 0x000000995151b224 */ /* 0x000fe200078e02ff */
[----:B------:R3:W-:Y:S01]  /*7fa0*/  @!P4 STG.E.U8 desc[UR36][R10.64+0x69], R79 ;  /* 0x0000694f0a00c986 */ /* 0x0007e2000c101124 */
[----:B------:R-:W-:-:S03]  /*7fb0*/  ISETP.LT.OR P4, PT, R3, 0x72, !P2 ;  /* 0x000000720300780c */ /* 0x000fc60005781670 */
[----:B------:R3:W-:Y:S01]  /*7fc0*/  @!P3 STG.E.U8 desc[UR36][R6.64+0x71], R81 ;  /* 0x000071510600b986 */ /* 0x0007e2000c101124 */
[C---:B------:R-:W-:Y:S02]  /*7fd0*/  ISETP.LT.OR P3, PT, R3.reuse, 0x79, !P1 ;  /* 0x000000790300780c */ /* 0x040fe40004f61670 */
[C---:B------:R-:W-:Y:S01]  /*7fe0*/  ISETP.LT.OR P1, PT, R3.reuse, 0x7a, !P1 ;  /* 0x0000007a0300780c */ /* 0x040fe20004f21670 */
[----:B------:R3:W-:Y:S01]  /*7ff0*/  @!P5 STG.E.U8 desc[UR36][R6.64+0x70], R13 ;  /* 0x0000700d0600d986 */ /* 0x0007e2000c101124 */
[C---:B------:R-:W-:Y:S02]  /*8000*/  ISETP.LT.OR P5, PT, R3.reuse, 0x79, !P2 ;  /* 0x000000790300780c */ /* 0x040fe400057a1670 */
[----:B------:R-:W-:Y:S01]  /*8010*/  ISETP.LT.OR P2, PT, R3, 0x7a, !P2 ;  /* 0x0000007a0300780c */ /* 0x000fe20005741670 */
[-C--:B------:R-:W-:Y:S02]  /*8020*/  @!P0 IMAD R3, R82, R153.reuse, RZ ;  /* 0x0000009952038224 */ /* 0x080fe400078e02ff */
[----:B------:R-:W-:-:S03]  /*8030*/  @!P4 IMAD R83, R83, R153, RZ ;  /* 0x000000995353c224 */ /* 0x000fc600078e02ff */
[----:B------:R3:W-:Y:S01]  /*8040*/  @!P0 STG.E.U8 desc[UR36][R10.64+0x70], R3 ;  /* 0x000070030a008986 */ /* 0x0007e2000c101124 */
[-C--:B0-----:R-:W-:Y:S02]  /*8050*/  @!P3 IMAD R5, R84, R153.reuse, RZ ;  /* 0x000000995405b224 */ /* 0x081fe400078e02ff */
[-C--:B------:R-:W-:Y:S01]  /*8060*/  @!P1 IMAD R85, R85, R153.reuse, RZ ;  /* 0x0000009955559224 */ /* 0x080fe200078e02ff */
[----:B------:R3:W-:Y:S01]  /*8070*/  @!P4 STG.E.U8 desc[UR36][R10.64+0x71], R83 ;  /* 0x000071530a00c986 */ /* 0x0007e2000c101124 */
[-C--:B-1----:R-:W-:Y:S02]  /*8080*/  @!P5 IMAD R9, R86, R153.reuse, RZ ;  /* 0x000000995609d224 */ /* 0x082fe400078e02ff */
[----:B------:R-:W-:Y:S01]  /*8090*/  @!P2 IMAD R87, R87, R153, RZ ;  /* 0x000000995757a224 */ /* 0x000fe200078e02ff */
[----:B------:R3:W-:Y:S04]  /*80a0*/  @!P3 STG.E.U8 desc[UR36][R6.64+0x78], R5 ;  /* 0x000078050600b986 */ /* 0x0007e8000c101124 */
[----:B------:R3:W-:Y:S04]  /*80b0*/  @!P1 STG.E.U8 desc[UR36][R6.64+0x79], R85 ;  /* 0x0000795506009986 */ /* 0x0007e8000c101124 */
[----:B------:R3:W-:Y:S04]  /*80c0*/  @!P5 STG.E.U8 desc[UR36][R10.64+0x78], R9 ;  /* 0x000078090a00d986 */ /* 0x0007e8000c101124 */
[----:B------:R3:W-:Y:S02]  /*80d0*/  @!P2 STG.E.U8 desc[UR36][R10.64+0x79], R87 ;  /* 0x000079570a00a986 */ /* 0x0007e4000c101124 */
.L_x_287:
[----:B------:R-:W-:Y:S05]  /*80e0*/  BSYNC B0 ;  /* 0x0000000000007941 */ /* 0x000fea0003800000 */
.L_x_29:
[----:B------:R-:W-:Y:S01]  /*80f0*/  ULDC UR4, c[0x0][0xc] ;  /* 0x0000030000047ab9 */ /* 0x000fe20000000800 */
[----:B------:R-:W-:Y:S01]  /*8100*/  ULDC UR5, c[0x0][0x10] ;  /* 0x0000040000057ab9 */ /* 0x000fe20000000800 */
[----:B---3--:R-:W3:Y:S01]  /*8110*/  LDC R3, c[0x0][0x14] ;  /* 0x00000500ff037b82 */ /* 0x008ee20000000800 */
[----:B------:R-:W-:Y:S01]  /*8120*/  UIMAD.WIDE.U32 UR4, UR4, UR5, URZ ;  /* 0x00000005040472a5 */ /* 0x000fe2000f8e003f */
[----:B------:R-:W-:Y:S01]  /*8130*/  PRMT R0, RZ, 0x7610, R0 ;  /* 0x00007610ff007816 */ /* 0x000fe20000000000 */
[----:B------:R-:W-:Y:S02]  /*8140*/  IMAD.MOV.U32 R23, RZ, RZ, -0x1 ;  /* 0xffffffffff177424 */ /* 0x000fe400078e00ff */
[----:B------:R-:W-:Y:S02]  /*8150*/  IMAD.MOV.U32 R22, RZ, RZ, -0x1 ;  /* 0xffffffffff167424 */ /* 0x000fe400078e00ff */
[----:B---3--:R-:W-:-:S04]  /*8160*/  IMAD.WIDE.U32 R16, R3, UR4, R16 ;  /* 0x0000000403107c25 */ /* 0x008fc8000f8e0010 */
[----:B------:R-:W-:Y:S01]  /*8170*/  IMAD R3, R3, UR5, RZ ;  /* 0x0000000503037c24 */ /* 0x000fe2000f8e02ff */
[----:B------:R-:W-:Y:S02]  /*8180*/  ULDC.64 UR4, c[0x0][0x650] ;  /* 0x0001940000047ab9 */ /* 0x000fe40000000a00 */
[----:B------:R-:W-:Y:S01]  /*8190*/  ISETP.GE.U32.AND P0, PT, R16, UR4, PT ;  /* 0x0000000410007c0c */ /* 0x000fe2000bf06070 */
[----:B------:R-:W-:-:S05]  /*81a0*/  IMAD.IADD R17, R17, 0x1, R3 ;  /* 0x0000000111117824 */ /* 0x000fca00078e0203 */
[----:B------:R-:W-:-:S13]  /*81b0*/  ISETP.GE.U32.AND.EX P0, PT, R17, UR5, PT, P0 ;  /* 0x0000000511007c0c */ /* 0x000fda000bf06100 */
[----:B------:R-:W-:Y:S05]  /*81c0*/  @P0 BRA `(.L_x_288) ;  /* 0x0000000400640947 */ /* 0x000fea0003800000 */
[----:B------:R-:W3:Y:S01]  /*81d0*/  S2R R12, SR_CTAID.X ;  /* 0x00000000000c7919 */ /* 0x000ee20000002500 */
[----:B0-----:R-:W0:Y:S01]  /*81e0*/  LDC.64 R10, c[0x0][0x628] ;  /* 0x00018a00ff0a7b82 */ /* 0x001e220000000a00 */
[----:B------:R-:W-:Y:S01]  /*81f0*/  ULDC UR4, c[0x0][0x150] ;  /* 0x0000540000047ab9 */ /* 0x000fe20000000800 */
[----:B------:R-:W-:Y:S01]  /*8200*/  IMAD.MOV.U32 R8, RZ, RZ, R16 ;  /* 0x000000ffff087224 */ /* 0x000fe200078e0010 */
[----:B------:R-:W0:Y:S01]  /*8210*/  S2R R23, SR_CTAID.Y ;  /* 0x0000000000177919 */ /* 0x000e220000002600 */
[----:B------:R-:W-:-:S04]  /*8220*/  IMAD.MOV.U32 R9, RZ, RZ, R17 ;  /* 0x000000ffff097224 */ /* 0x000fc800078e0011 */
[----:B------:R-:W1:Y:S08]  /*8230*/  LDC R21, c[0x0][0x144] ;  /* 0x00005100ff157b82 */ /* 0x000e700000000800 */
[----:B------:R-:W1:Y:S08]  /*8240*/  LDC R0, c[0x0][0x630] ;  /* 0x00018c00ff007b82 */ /* 0x000e700000000800 */
[----:B------:R-:W1:Y:S01]  /*8250*/  LDC.64 R14, c[0x0][0x620] ;  /* 0x00018800ff0e7b82 */ /* 0x000e620000000a00 */
[----:B0-----:R-:W-:-:S04]  /*8260*/  ISETP.NE.U32.AND P0, PT, R10, RZ, PT ;  /* 0x000000ff0a00720c */ /* 0x001fc80003f05070 */
[----:B------:R-:W-:Y:S02]  /*8270*/  ISETP.NE.AND.EX P0, PT, R11, RZ, PT, P0 ;  /* 0x000000ff0b00720c */ /* 0x000fe40003f05300 */
[----:B---3--:R-:W-:-:S05]  /*8280*/  I2FP.F32.U32 R3, R12 ;  /* 0x0000000c00037245 */ /* 0x008fca0000201000 */
[----:B------:R-:W-:-:S04]  /*8290*/  FMUL R3, R3, UR4 ;  /* 0x0000000403037c20 */ /* 0x000fc80008400000 */
[----:B------:R0:W3:Y:S02]  /*82a0*/  F2I.U32.TRUNC.NTZ R20, R3 ;  /* 0x0000000300147305 */ /* 0x0000e4000020f000 */
[----:B------:R-:W-:Y:S05]  /*82b0*/  @!P0 BRA `(.L_x_289) ;  /* 0x0000000000288947 */ /* 0x000fea0003800000 */
[----:B0-----:R-:W0:Y:S02]  /*82c0*/  LDC R3, c[0x0][0x634] ;  /* 0x00018d00ff037b82 */ /* 0x001e240000000800 */
[----:B0-----:R-:W-:-:S05]  /*82d0*/  IADD3 R3, P0, R16, R3, RZ ;  /* 0x0000000310037210 */ /* 0x001fca0007f1e0ff */
[----:B------:R-:W-:-:S04]  /*82e0*/  IMAD.X R13, RZ, RZ, R17, P0 ;  /* 0x000000ffff0d7224 */ /* 0x000fc800000e0611 */
[----:B------:R-:W-:-:S04]  /*82f0*/  IMAD.WIDE.U32 R4, R13, R10, RZ ;  /* 0x0000000a0d047225 */ /* 0x000fc800078e00ff */
[----:B-1----:R-:W-:-:S04]  /*8300*/  IMAD.WIDE.U32 R6, P0, R3, R11, R4 ;  /* 0x0000000b03067225 */ /* 0x002fc80007800004 */
[----:B------:R-:W-:-:S04]  /*8310*/  IMAD.WIDE.U32 R4, R3, R10, RZ ;  /* 0x0000000a03047225 */ /* 0x000fc800078e00ff */
[----:B------:R-:W-:Y:S01]  /*8320*/  IMAD.X R9, RZ, RZ, RZ, P0 ;  /* 0x000000ffff097224 */ /* 0x000fe200000e06ff */
[----:B------:R-:W-:Y:S01]  /*8330*/  IADD3 RZ, P0, R5, R6, RZ ;  /* 0x0000000605ff7210 */ /* 0x000fe20007f1e0ff */
[----:B------:R-:W-:-:S04]  /*8340*/  IMAD.MOV.U32 R8, RZ, RZ, R7 ;  /* 0x000000ffff087224 */ /* 0x000fc800078e0007 */
[----:B------:R-:W-:-:S08]  /*8350*/  IMAD.WIDE.U32.X R8, R13, R11, R8, P0 ;  /* 0x0000000b0d087225 */ /* 0x000fd000000e0408 */
.L_x_289:
[----:B------:R-:W2:Y:S01]  /*8360*/  LDC.64 R26, c[0x0][0x640] ;  /* 0x00019000ff1a7b82 */ /* 0x000ea20000000a00 */
[-CC-:B-1----:R-:W-:Y:S01]  /*8370*/  SHF.R.U64 R22, R8, R0.reuse, R9.reuse ;  /* 0x0000000008167219 */ /* 0x182fe20000001209 */
[----:B---3--:R-:W-:Y:S01]  /*8380*/  IMAD.MOV R20, RZ, RZ, -R20 ;  /* 0x000000ffff147224 */ /* 0x008fe200078e0a14 */
[----:B------:R-:W-:Y:S01]  /*8390*/  SHF.R.U32.HI R0, RZ, R0, R9 ;  /* 0x00000000ff007219 */ /* 0x000fe20000011609 */
[----:B------:R-:W-:Y:S01]  /*83a0*/  ULDC UR4, c[0x0][0x154] ;  /* 0x0000550000047ab9 */ /* 0x000fe20000000800 */
[----:B0-----:R-:W-:Y:S01]  /*83b0*/  IADD3 R3, P0, RZ, -R22, RZ ;  /* 0x80000016ff037210 */ /* 0x001fe20007f1e0ff */
[----:B------:R-:W-:Y:S02]  /*83c0*/  IMAD R21, R21, R20, R12 ;  /* 0x0000001415157224 */ /* 0x000fe400078e020c */
[----:B------:R-:W0:Y:S01]  /*83d0*/  LDC R6, c[0x0][0x618] ;  /* 0x00018600ff067b82 */ /* 0x000e220000000800 */
[----:B------:R-:W-:Y:S02]  /*83e0*/  IMAD.MOV.U32 R7, RZ, RZ, 0x1 ;  /* 0x00000001ff077424 */ /* 0x000fe400078e00ff */
[----:B------:R-:W-:-:S04]  /*83f0*/  IMAD.X R5, RZ, RZ, ~R0, P0 ;  /* 0x000000ffff057224 */ /* 0x000fc800000e0e00 */
[-C--:B------:R-:W-:Y:S01]  /*8400*/  IMAD R0, R5, R14.reuse, RZ ;  /* 0x0000000e05007224 */ /* 0x080fe200078e02ff */
[----:B------:R-:W1:Y:S01]  /*8410*/  LDC R8, c[0x0][0x608] ;  /* 0x00018200ff087b82 */ /* 0x000e620000000800 */
[----:B------:R-:W-:-:S04]  /*8420*/  IMAD.WIDE.U32 R4, R3, R14, R16 ;  /* 0x0000000e03047225 */ /* 0x000fc800078e0010 */
[----:B------:R-:W-:Y:S01]  /*8430*/  IMAD R3, R3, R15, R0 ;  /* 0x0000000f03037224 */ /* 0x000fe200078e0200 */
[----:B------:R-:W-:Y:S02]  /*8440*/  I2FP.F32.U32 R0, R23 ;  /* 0x0000001700007245 */ /* 0x000fe40000201000 */
[----:B------:R-:W3:Y:S01]  /*8450*/  LDC R24, c[0x0][0x658] ;  /* 0x00019600ff187b82 */ /* 0x000ee20000000800 */
[----:B------:R-:W-:Y:S01]  /*8460*/  IMAD.IADD R3, R5, 0x1, R3 ;  /* 0x0000000105037824 */ /* 0x000fe200078e0203 */
[----:B--2---:R-:W-:Y:S01]  /*8470*/  ISETP.NE.U32.AND P0, PT, R26, RZ, PT ;  /* 0x000000ff1a00720c */ /* 0x004fe20003f05070 */
[----:B------:R-:W-:Y:S01]  /*8480*/  FMUL R0, R0, UR4 ;  /* 0x0000000400007c20 */ /* 0x000fe20008400000 */
[----:B------:R-:W-:Y:S02]  /*8490*/  IMAD.MOV.U32 R5, RZ, RZ, -0x1 ;  /* 0xffffffffff057424 */ /* 0x000fe400078e00ff */
[----:B------:R-:W-:Y:S01]  /*84a0*/  ISETP.NE.AND.EX P0, PT, R27, RZ, PT, P0 ;  /* 0x000000ff1b00720c */ /* 0x000fe20003f05300 */
[----:B------:R2:W2:Y:S01]  /*84b0*/  F2I.U32.TRUNC.NTZ R13, R0 ;  /* 0x00000000000d7305 */ /* 0x0004a2000020f000 */
[----:B------:R-:W2:Y:S01]  /*84c0*/  LDC R20, c[0x0][0x148] ;  /* 0x00005200ff147b82 */ /* 0x000ea20000000800 */
[----:B0-----:R-:W-:-:S02]  /*84d0*/  SHF.R.U64 R12, R4, R6, R3 ;  /* 0x00000006040c7219 */ /* 0x001fc40000001203 */
[----:B------:R-:W-:-:S05]  /*84e0*/  SHF.R.U32.HI R3, RZ, R6, R3 ;  /* 0x00000006ff037219 */ /* 0x000fca0000011603 */
[----:B------:R-:W0:Y:S01]  /*84f0*/  LDC R15, c[0x0][0x600] ;  /* 0x00018000ff0f7b82 */ /* 0x000e220000000800 */
[-CC-:B-1----:R-:W-:Y:S02]  /*8500*/  SHF.R.U64 R10, R12, R8.reuse, R3.reuse ;  /* 0x000000080c0a7219 */ /* 0x182fe40000001203 */
[----:B------:R-:W-:-:S05]  /*8510*/  SHF.R.U32.HI R3, RZ, R8, R3 ;  /* 0x00000008ff037219 */ /* 0x000fca0000011603 */
[----:B------:R-:W1:Y:S01]  /*8520*/  LDC R28, c[0x0][0x648] ;  /* 0x00019200ff1c7b82 */ /* 0x000e620000000800 */
[-C--:B---3--:R-:W-:Y:S02]  /*8530*/  SHF.L.U32 R4, R5, R24.reuse, RZ ;  /* 0x0000001805047219 */ /* 0x088fe400000006ff */
[--C-:B------:R-:W-:Y:S02]  /*8540*/  SHF.R.U64 R14, R10, R24, R3.reuse ;  /* 0x000000180a0e7219 */ /* 0x100fe40000001203 */
[----:B------:R-:W-:Y:S02]  /*8550*/  LOP3.LUT R25, RZ, R4, RZ, 0x33, !PT ;  /* 0x00000004ff197212 */ /* 0x000fe400078e33ff */
[-C--:B------:R-:W-:Y:S01]  /*8560*/  SHF.R.U32.HI R5, RZ, R24.reuse, R3 ;  /* 0x00000018ff057219 */ /* 0x080fe20000011603 */
[----:B------:R-:W3:Y:S01]  /*8570*/  LDC R29, c[0x0][0x638] ;  /* 0x00018e00ff1d7b82 */ /* 0x000ee20000000800 */
[----:B------:R-:W-:Y:S01]  /*8580*/  SHF.L.U32 R152, R7, R24, RZ ;  /* 0x0000001807987219 */ /* 0x000fe200000006ff */
[----:B------:R-:W-:-:S06]  /*8590*/  IMAD.MOV.U32 R4, RZ, RZ, R14 ;  /* 0x000000ffff047224 */ /* 0x000fcc00078e000e */
[----:B------:R-:W0:Y:S01]  /*85a0*/  LDC R30, c[0x0][0x610] ;  /* 0x00018400ff1e7b82 */ /* 0x000e220000000800 */
[----:B------:R-:W-:Y:S05]  /*85b0*/  @!P0 BRA `(.L_x_290) ;  /* 0x0000000000288947 */ /* 0x000fea0003800000 */
[----:B------:R-:W4:Y:S02]  /*85c0*/  LDC R3, c[0x0][0x64c] ;  /* 0x00019300ff037b82 */ /* 0x000f240000000800 */
[----:B----4-:R-:W-:-:S05]  /*85d0*/  IADD3 R3, P0, R14, R3, RZ ;  /* 0x000000030e037210 */ /* 0x010fca0007f1e0ff */
        /* <DEDUP_REMOVED lines=8> */
.L_x_290:
[----:B------:R-:W-:Y:S01]  /*8660*/  ISETP.NE.AND P0, PT, R2, 0x1, PT ;  /* 0x000000010200780c */ /* 0x000fe20003f05270 */
[----:B0-----:R-:W-:Y:S01]  /*8670*/  VIADD R7, R15, 0xffffffff ;  /* 0xffffffff0f077836 */ /* 0x001fe20000000000 */
[----:B-12---:R-:W-:Y:S01]  /*8680*/  SHF.R.U64 R0, R4, R28, R5 ;  /* 0x0000001c04007219 */ /* 0x006fe20000001205 */
[----:B------:R-:W-:Y:S01]  /*8690*/  IMAD.MOV R13, RZ, RZ, -R13 ;  /* 0x000000ffff0d7224 */ /* 0x000fe200078e0a0d */
[----:B------:R-:W-:Y:S01]  /*86a0*/  LOP3.LUT R5, R10, R25, RZ, 0xc0, !PT ;  /* 0x000000190a057212 */ /* 0x000fe200078ec0ff */
[----:B------:R-:W-:Y:S02]  /*86b0*/  IMAD.MOV.U32 R4, RZ, RZ, 0x1 ;  /* 0x00000001ff047424 */ /* 0x000fe400078e00ff */
[----:B------:R-:W-:Y:S02]  /*86c0*/  IMAD.MOV R3, RZ, RZ, -R0 ;  /* 0x000000ffff037224 */ /* 0x000fe400078e0a00 */
[----:B------:R-:W-:Y:S01]  /*86d0*/  IMAD R152, R152, R0, R5 ;  /* 0x0000000098987224 */ /* 0x000fe200078e0205 */
[----:B------:R-:W-:Y:S01]  /*86e0*/  LOP3.LUT R5, R12, R7, RZ, 0xc0, !PT ;  /* 0x000000070c057212 */ /* 0x000fe200078ec0ff */
[----:B---3--:R-:W-:-:S02]  /*86f0*/  IMAD R0, R3, R29, R14 ;  /* 0x0000001d03007224 */ /* 0x008fc400078e020e */
[----:B------:R-:W-:Y:S02]  /*8700*/  @P0 IMAD R21, R20, R13, R23 ;  /* 0x0000000d14150224 */ /* 0x000fe400078e0217 */
[----:B------:R-:W-:Y:S01]  /*8710*/  IMAD R3, R0, R15, R5 ;  /* 0x0000000f00037224 */ /* 0x000fe200078e0205 */
[----:B------:R-:W-:Y:S01]  /*8720*/  PRMT R0, R4, 0x7610, R0 ;  /* 0x0000761004007816 */ /* 0x000fe20000000000 */
[----:B------:R-:W-:-:S05]  /*8730*/  IMAD R152, R152, R30, R21 ;  /* 0x0000001e98987224 */ /* 0x000fca00078e0215 */
[----:B------:R-:W-:Y:S02]  /*8740*/  SEL R23, R3, R152, !P0 ;  /* 0x0000009803177207 */ /* 0x000fe40004000000 */
[----:B------:R-:W-:-:S07]  /*8750*/  SEL R152, R152, R3, !P0 ;  /* 0x0000000398987207 */ /* 0x000fce0004000000 */
.L_x_288:
[----:B------:R-:W-:-:S13]  /*8760*/  LOP3.LUT P0, RZ, R0, 0xff, RZ, 0xc0, !PT ;  /* 0x000000ff00ff7812 */ /* 0x000fda000780c0ff */
[----:B------:R-:W-:Y:S05]  /*8770*/  @P0 BRA `(.L_x_291) ;  /* 0xffffff8800680947 */ /* 0x000fea000383ffff */
[----:B------:R-:W-:Y:S05]  /*8780*/  EXIT ;  /* 0x000000000000794d */ /* 0x000fea0003800000 */
.L_x_4:
[----:B0-----:R-:W-:Y:S01]  /*8790*/  ULDC.64 UR4, c[0x0][0x650] ;  /* 0x0001940000047ab9 */ /* 0x001fe20000000a00 */
        /* <DEDUP_REMOVED lines=25> */
.L_x_293:
[--C-:B------:R-:W-:Y:S01]  /*8930*/  SHF.R.U64 R12, R10, R14, R11.reuse ;  /* 0x0000000e0a0c7219 */ /* 0x100fe2000000120b */
[----:B------:R-:W0:Y:S01]  /*8940*/  LDC R22, c[0x0][0x618] ;  /* 0x00018600ff167b82 */ /* 0x000e220000000800 */
[----:B------:R-:W-:Y:S01]  /*8950*/  I2FP.F32.U32 R6, R4 ;  /* 0x0000000400067245 */ /* 0x000fe20000201000 */
[----:B------:R-:W-:Y:S01]  /*8960*/  ULDC UR4, c[0x0][0x150] ;  /* 0x0000540000047ab9 */ /* 0x000fe20000000800 */
[----:B------:R-:W-:Y:S02]  /*8970*/  SHF.R.U32.HI R5, RZ, R14, R11 ;  /* 0x0000000eff057219 */ /* 0x000fe4000001160b */
[----:B------:R-:W-:Y:S01]  /*8980*/  IADD3 R9, P0, RZ, -R12, RZ ;  /* 0x8000000cff097210 */ /* 0x000fe20007f1e0ff */
[----:B------:R-:W-:Y:S01]  /*8990*/  FMUL R11, R6, UR4 ;  /* 0x00000004060b7c20 */ /* 0x000fe20008400000 */
[----:B------:R-:W-:Y:S01]  /*89a0*/  ULDC UR4, c[0x0][0x154] ;  /* 0x0000550000047ab9 */ /* 0x000fe20000000800 */
[----:B------:R-:W1:Y:S02]  /*89b0*/  LDC.64 R24, c[0x0][0x640] ;  /* 0x00019000ff187b82 */ /* 0x000e640000000a00 */
[----:B------:R-:W-:-:S02]  /*89c0*/  IMAD.X R5, RZ, RZ, ~R5, P0 ;  /* 0x000000ffff057224 */ /* 0x000fc400000e0e05 */
[----:B------:R-:W2:Y:S01]  /*89d0*/  F2I.U32.TRUNC.NTZ R11, R11 ;  /* 0x0000000b000b7305 */ /* 0x000ea2000020f000 */
[----:B------:R-:W-:-:S03]  /*89e0*/  IMAD.WIDE.U32 R6, R9, R20, R16 ;  /* 0x0000001409067225 */ /* 0x000fc600078e0010 */
[----:B------:R-:W3:Y:S01]  /*89f0*/  LDC R13, c[0x0][0x144] ;  /* 0x00005100ff0d7b82 */ /* 0x000ee20000000800 */
[----:B------:R-:W-:-:S04]  /*8a00*/  IMAD R8, R5, R20, RZ ;  /* 0x0000001405087224 */ /* 0x000fc800078e02ff */
[----:B------:R-:W-:Y:S02]  /*8a10*/  IMAD R5, R9, R21, R8 ;  /* 0x0000001509057224 */ /* 0x000fe400078e0208 */
[----:B------:R-:W-:Y:S01]  /*8a20*/  IMAD.MOV.U32 R8, RZ, RZ, -0x1 ;  /* 0xffffffffff087424 */ /* 0x000fe200078e00ff */
[----:B------:R-:W4:Y:S01]  /*8a30*/  LDC R14, c[0x0][0x608] ;  /* 0x00018200ff0e7b82 */ /* 0x000f220000000800 */
[----:B------:R-:W-:Y:S01]  /*8a40*/  IMAD.IADD R5, R7, 0x1, R5 ;  /* 0x0000000107057824 */ /* 0x000fe200078e0205 */
[----:B------:R-:W-:-:S04]  /*8a50*/  I2FP.F32.U32 R7, R3 ;  /* 0x0000000300077245 */ /* 0x000fc80000201000 */
[-C--:B0-----:R-:W-:Y:S01]  /*8a60*/  SHF.R.U64 R10, R6, R22.reuse, R5 ;  /* 0x00000016060a7219 */ /* 0x081fe20000001205 */
[----:B--2---:R-:W-:Y:S01]  /*8a70*/  IMAD.MOV R6, RZ, RZ, -R11 ;  /* 0x000000ffff067224 */ /* 0x004fe200078e0a0b */
[----:B------:R-:W0:Y:S01]  /*8a80*/  LDC R9, c[0x0][0x658] ;  /* 0x00019600ff097b82 */ /* 0x000e220000000800 */
[----:B-1----:R-:W-:Y:S01]  /*8a90*/  ISETP.NE.U32.AND P0, PT, R24, RZ, PT ;  /* 0x000000ff1800720c */ /* 0x002fe20003f05070 */
[----:B------:R-:W-:Y:S01]  /*8aa0*/  FMUL R7, R7, UR4 ;  /* 0x0000000407077c20 */ /* 0x000fe20008400000 */
[----:B------:R-:W-:Y:S02]  /*8ab0*/  SHF.R.U32.HI R5, RZ, R22, R5 ;  /* 0x00000016ff057219 */ /* 0x000fe40000011605 */
[----:B------:R-:W-:-:S03]  /*8ac0*/  ISETP.NE.AND.EX P0, PT, R25, RZ, PT, P0 ;  /* 0x000000ff1900720c */ /* 0x000fc60003f05300 */
[----:B------:R-:W1:Y:S01]  /*8ad0*/  LDC R20, c[0x0][0x148] ;  /* 0x00005200ff147b82 */ /* 0x000e620000000800 */
[----:B---3--:R-:W-:Y:S02]  /*8ae0*/  IMAD R23, R13, R6, R4 ;  /* 0x000000060d177224 */ /* 0x008fe400078e0204 */
[----:B------:R-:W-:-:S05]  /*8af0*/  IMAD.MOV.U32 R6, RZ, RZ, 0x1 ;  /* 0x00000001ff067424 */ /* 0x000fca00078e00ff */
[----:B------:R-:W2:Y:S01]  /*8b00*/  LDC R21, c[0x0][0x600] ;  /* 0x00018000ff157b82 */ /* 0x000ea20000000800 */
[-CC-:B----4-:R-:W-:Y:S02]  /*8b10*/  SHF.R.U64 R13, R10, R14.reuse, R5.reuse ;  /* 0x0000000e0a0d7219 */ /* 0x190fe40000001205 */
[----:B------:R-:W-:Y:S02]  /*8b20*/  SHF.R.U32.HI R4, RZ, R14, R5 ;  /* 0x0000000eff047219 */ /* 0x000fe40000011605 */
[----:B------:R3:W4:Y:S03]  /*8b30*/  F2I.U32.TRUNC.NTZ R14, R7 ;  /* 0x00000007000e7305 */ /* 0x000726000020f000 */
[----:B------:R-:W1:Y:S01]  /*8b40*/  LDC R26, c[0x0][0x648] ;  /* 0x00019200ff1a7b82 */ /* 0x000e620000000800 */
[-C--:B0-----:R-:W-:Y:S02]  /*8b50*/  SHF.R.U64 R15, R13, R9.reuse, R4 ;  /* 0x000000090d0f7219 */ /* 0x081fe40000001204 */
[----:B------:R-:W-:-:S02]  /*8b60*/  SHF.L.U32 R8, R8, R9, RZ ;  /* 0x0000000908087219 */ /* 0x000fc400000006ff */
[-C--:B------:R-:W-:Y:S01]  /*8b70*/  SHF.R.U32.HI R5, RZ, R9.reuse, R4 ;  /* 0x00000009ff057219 */ /* 0x080fe20000011604 */
[----:B------:R-:W-:Y:S01]  /*8b80*/  IMAD.MOV.U32 R4, RZ, RZ, R15 ;  /* 0x000000ffff047224 */ /* 0x000fe200078e000f */
[----:B------:R-:W-:Y:S01]  /*8b90*/  SHF.L.U32 R22, R6, R9, RZ ;  /* 0x0000000906167219 */ /* 0x000fe200000006ff */
[----:B------:R-:W0:Y:S01]  /*8ba0*/  LDC R27, c[0x0][0x638] ;  /* 0x00018e00ff1b7b82 */ /* 0x000e220000000800 */
[----:B------:R-:W-:-:S07]  /*8bb0*/  LOP3.LUT R28, RZ, R8, RZ, 0x33, !PT ;  /* 0x00000008ff1c7212 */ /* 0x000fce00078e33ff */
        /* <DEDUP_REMOVED lines=12> */
.L_x_294:
[----:B------:R-:W-:Y:S01]  /*8c80*/  ISETP.NE.AND P0, PT, R2, 0x1, PT ;  /* 0x000000010200780c */ /* 0x000fe20003f05270 */
[----:B--2---:R-:W-:Y:S01]  /*8c90*/  VIADD R7, R21, 0xffffffff ;  /* 0xffffffff15077836 */ /* 0x004fe20000000000 */
[----:B-1----:R-:W-:Y:S01]  /*8ca0*/  SHF.R.U64 R5, R4, R26, R5 ;  /* 0x0000001a04057219 */ /* 0x002fe20000001205 */
[----:B------:R-:W-:Y:S01]  /*8cb0*/  IMAD.MOV R14, RZ, RZ, -R14 ;  /* 0x000000ffff0e7224 */ /* 0x000fe200078e0a0e */
[----:B------:R-:W-:Y:S01]  /*8cc0*/  LOP3.LUT R4, R13, R28, RZ, 0xc0, !PT ;  /* 0x0000001c0d047212 */ /* 0x000fe200078ec0ff */
[----:B------:R-:W-:Y:S01]  /*8cd0*/  IMAD.MOV.U32 R8, RZ, RZ, R12 ;  /* 0x000000ffff087224 */ /* 0x000fe200078e000c */
[----:B------:R-:W-:Y:S01]  /*8ce0*/  LOP3.LUT R10, R10, R7, RZ, 0xc0, !PT ;  /* 0x000000070a0a7212 */ /* 0x000fe200078ec0ff */
[----:B------:R-:W-:Y:S02]  /*8cf0*/  IMAD.MOV R6, RZ, RZ, -R5 ;  /* 0x000000ffff067224 */ /* 0x000fe400078e0a05 */
[----:B------:R-:W-:-:S04]  /*8d00*/  IMAD R4, R22, R5, R4 ;  /* 0x0000000516047224 */ /* 0x000fc800078e0204 */
[----:B------:R-:W-:Y:S02]  /*8d10*/  @P0 IMAD R23, R20, R14, R3 ;  /* 0x0000000e14170224 */ /* 0x000fe400078e0203 */
[----:B0-----:R-:W-:Y:S02]  /*8d20*/  IMAD R3, R6, R27, R15 ;  /* 0x0000001b06037224 */ /* 0x001fe400078e020f */
[----:B------:R-:W-:Y:S02]  /*8d30*/  IMAD R7, R4, R29, R23 ;  /* 0x0000001d04077224 */ /* 0x000fe400078e0217 */
[----:B------:R-:W-:Y:S02]  /*8d40*/  IMAD R4, R3, R21, R10 ;  /* 0x0000001503047224 */ /* 0x000fe400078e020a */
[----:B------:R-:W-:-:S03]  /*8d50*/  IMAD.MOV.U32 R6, RZ, RZ, 0x1 ;  /* 0x00000001ff067424 */ /* 0x000fc600078e00ff */
[----:B------:R-:W-:Y:S02]  /*8d60*/  SEL R9, R4, R7, !P0 ;  /* 0x0000000704097207 */ /* 0x000fe40004000000 */
[----:B------:R-:W-:-:S07]  /*8d70*/  SEL R7, R7, R4, !P0 ;  /* 0x0000000407077207 */ /* 0x000fce0004000000 */
.L_x_292:
[----:B------:R-:W-:-:S08]  /*8d80*/  NOP ;  /* 0x0000000000007918 */ /* 0x000fd00000000000 */
[----:B------:R-:W0:-:S00]  /*8d90*/  USETMAXREG.DEALLOC.CTAPOOL 0x28 ;  /* 0x00000028000079c8 */ /* 0x000e0000080e0500 */
[----:B0-----:R-:W-:-:S13]  /*8da0*/  ISETP.NE.AND P0, PT, R0, RZ, PT ;  /* 0x000000ff0000720c */ /* 0x001fda0003f05270 */
[----:B------:R-:W-:Y:S05]  /*8db0*/  @P0 EXIT ;  /* 0x000000000000094d */ /* 0x000fea0003800000 */
[----:B------:R-:W-:Y:S01]  /*8dc0*/  LOP3.LUT P0, RZ, R6, 0xff, RZ, 0xc0, !PT ;  /* 0x000000ff06ff7812 */ /* 0x000fe2000780c0ff */
[----:B------:R-:W-:Y:S02]  /*8dd0*/  IMAD.MOV.U32 R0, RZ, RZ, 0x1 ;  /* 0x00000001ff007424 */ /* 0x000fe400078e00ff */
[----:B------:R-:W-:-:S10]  /*8de0*/  IMAD.MOV.U32 R12, RZ, RZ, RZ ;  /* 0x000000ffff0c7224 */ /* 0x000fd400078e00ff */
[----:B------:R-:W-:Y:S05]  /*8df0*/  @!P0 BRA `(.L_x_295) ;  /* 0x0000000c00308947 */ /* 0x000fea0003800000 */
[----:B------:R-:W0:Y:S01]  /*8e00*/  LDC R0, c[0x0][0x28c] ;  /* 0x0000a300ff007b82 */ /* 0x000e220000000800 */
[----:B------:R-:W-:Y:S01]  /*8e10*/  ULDC UR5, c[0x0][0x600] ;  /* 0x0001800000057ab9 */ /* 0x000fe20000000800 */
[----:B------:R-:W-:Y:S01]  /*8e20*/  ULDC UR4, c[0x0][0xc] ;  /* 0x0000030000047ab9 */ /* 0x000fe20000000800 */
[----:B------:R-:W-:Y:S01]  /*8e30*/  UIADD3 UR16, UR5, -0x1, URZ ;  /* 0xffffffff05107890 */ /* 0x000fe2000fffe03f */
[C---:B------:R-:W-:Y:S01]  /*8e40*/  LOP3.LUT P2, RZ, R18.reuse, 0x7f, RZ, 0xc0, !PT ;  /* 0x0000007f12ff7812 */ /* 0x040fe2000784c0ff */
[----:B------:R-:W-:Y:S01]  /*8e50*/  ULDC UR6, c[0x0][0x658] ;  /* 0x0001960000067ab9 */ /* 0x000fe20000000800 */
[----:B------:R-:W-:Y:S01]  /*8e60*/  ULDC UR5, c[0x0][0x10] ;  /* 0x0000040000057ab9 */ /* 0x000fe20000000800 */
[----:B------:R-:W-:Y:S01]  /*8e70*/  UMOV UR7, 0xffffffff ;  /* 0xffffffff00077882 */ /* 0x000fe20000000000 */
[----:B------:R-:W-:Y:S01]  /*8e80*/  UMOV UR8, 0x1 ;  /* 0x0000000100087882 */ /* 0x000fe20000000000 */
[----:B------:R-:W-:Y:S01]  /*8e90*/  UIMAD.WIDE.U32 UR4, UR4, UR5, URZ ;  /* 0x00000005040472a5 */ /* 0x000fe2000f8e003f */
[----:B------:R-:W-:Y:S01]  /*8ea0*/  LOP3.LUT P0, RZ, R18, 0x1f, RZ, 0xc0, !PT ;  /* 0x0000001f12ff7812 */ /* 0x000fe2000780c0ff */
[----:B------:R-:W-:Y:S01]  /*8eb0*/  USHF.L.U32 UR7, UR7, UR6, URZ ;  /* 0x0000000607077299 */ /* 0x000fe2000800063f */
[----:B------:R-:W-:Y:S01]  /*8ec0*/  BSSY B0, `(.L_x_295) ;  /* 0x00000bf000007945 */ /* 0x000fe20003800000 */
[----:B------:R-:W-:Y:S01]  /*8ed0*/  USHF.L.U32 UR18, UR8, UR6, URZ ;  /* 0x0000000608127299 */ /* 0x000fe2000800063f */
[----:B------:R-:W-:Y:S01]  /*8ee0*/  IMAD.MOV.U32 R13, RZ, RZ, 0x1 ;  /* 0x00000001ff0d7424 */ /* 0x000fe200078e00ff */
[----:B------:R-:W-:Y:S01]  /*8ef0*/  LOP3.LUT R11, R19, 0x2, RZ, 0xfc, !PT ;  /* 0x00000002130b7812 */ /* 0x000fe200078efcff */
[----:B------:R-:W-:Y:S01]  /*8f00*/  ULDC UR6, c[0x0][0x14] ;  /* 0x0000050000067ab9 */ /* 0x000fe20000000800 */
[----:B------:R-:W-:Y:S01]  /*8f10*/  PLOP3.LUT P0, PT, P0, P2, PT, 0x8a, 0x0 ;  /* 0x000000000000781c */ /* 0x000fe20000705172 */
[----:B------:R-:W-:Y:S01]  /*8f20*/  UIMAD.WIDE.U32 UR20, UR4, UR6, URZ ;  /* 0x00000006041472a5 */ /* 0x000fe2000f8e003f */
[----:B------:R-:W-:Y:S01]  /*8f30*/  IMAD.MOV.U32 R12, RZ, RZ, RZ ;  /* 0x000000ffff0c7224 */ /* 0x000fe200078e00ff */
[----:B------:R-:W-:-:S02]  /*8f40*/  UIMAD UR13, UR5, UR6, URZ ;  /* 0x00000006050d72a4 */ /* 0x000fc4000f8e023f */
[----:B------:R-:W-:Y:S01]  /*8f50*/  ULOP3.LUT UR17, URZ, UR7, URZ, 0x33, !UPT ;  /* 0x000000073f117292 */ /* 0x000fe2000f8e333f */
[----:B0-----:R-:W-:Y:S01]  /*8f60*/  VIADD R0, R0, 0x1f ;  /* 0x0000001f00007836 */ /* 0x001fe20000000000 */
[----:B------:R-:W-:Y:S01]  /*8f70*/  UIADD3 UR13, UR21, UR13, URZ ;  /* 0x0000000d150d7290 */ /* 0x000fe2000fffe03f */
[----:B------:R-:W-:-:S03]  /*8f80*/  ULDC.64 UR22, c[0x0][0x198] ;  /* 0x0000660000167ab9 */ /* 0x000fc60000000a00 */
[----:B------:R-:W-:-:S04]  /*8f90*/  SHF.R.S32.HI R3, RZ, 0x1f, R0 ;  /* 0x0000001fff037819 */ /* 0x000fc80000011400 */
[----:B------:R-:W-:Y:S01]  /*8fa0*/  LEA.HI R3, R3, R0, RZ, 0x5 ;  /* 0x0000000003037211 */ /* 0x000fe200078f28ff */
[----:B------:R-:W-:-:S03]  /*8fb0*/  IMAD.MOV.U32 R0, RZ, RZ, 0x1 ;  /* 0x00000001ff007424 */ /* 0x000fc600078e00ff */
[----:B------:R-:W-:-:S05]  /*8fc0*/  SHF.R.S32.HI R3, RZ, 0x5, R3 ;  /* 0x00000005ff037819 */ /* 0x000fca0000011403 */
[----:B------:R-:W-:-:S07]  /*8fd0*/  VIADD R10, R3, 0x1 ;  /* 0x00000001030a7836 */ /* 0x000fce0000000000 */
.L_x_307:
[----:B------:R-:W-:-:S03]  /*8fe0*/  UMOV UR4, 0xffffffff ;  /* 0xffffffff00047882 */ /* 0x000fc60000000000 */
[----:B------:R-:W-:Y:S05]  /*8ff0*/  BRA.DIV UR4, `(.L_x_296) ;  /* 0x0000001604907947 */ /* 0x000fea000b800000 */
[----:B------:R-:W-:-:S13]  /*9000*/  ELECT P6, URZ, PT ;  /* 0x00000000003f782f */ /* 0x000fda00038c0000 */
.L_x_332:
[----:B------:R-:W0:Y:S01]  /*9010*/  LDC R4, c[0x0][0x28c] ;  /* 0x0000a300ff047b82 */ /* 0x000e220000000800 */
[----:B------:R-:W-:Y:S01]  /*9020*/  BSSY B1, `(.L_x_297) ;  /* 0x0000037000017945 */ /* 0x000fe20003800000 */
[----:B0-----:R-:W-:-:S13]  /*9030*/  ISETP.LT.OR P6, PT, R4, 0x1, !P6 ;  /* 0x000000010400780c */ /* 0x001fda00077c1670 */
[----:B------:R-:W-:Y:S05]  /*9040*/  @P6 BRA `(.L_x_298) ;  /* 0x0000000000d06947 */ /* 0x000fea0003800000 */
[----:B------:R-:W-:Y:S02]  /*9050*/  IMAD.SHL.U32 R15, R9, 0x80, RZ ;  /* 0x00000080090f7824 */ /* 0x000fe400078e00ff */
[----:B------:R-:W-:Y:S02]  /*9060*/  IMAD.SHL.U32 R18, R7, 0x100, RZ ;  /* 0x0000010007127824 */ /* 0x000fe400078e00ff */
[----:B------:R-:W-:Y:S02]  /*9070*/  IMAD.MOV.U32 R20, RZ, RZ, RZ ;  /* 0x000000ffff147224 */ /* 0x000fe400078e00ff */
[----:B------:R-:W-:Y:S02]  /*9080*/  IMAD.MOV.U32 R4, RZ, RZ, R10 ;  /* 0x000000ffff047224 */ /* 0x000fe400078e000a */
[----:B------:R-:W-:Y:S02]  /*9090*/  IMAD.MOV.U32 R5, RZ, RZ, R0 ;  /* 0x000000ffff057224 */ /* 0x000fe400078e0000 */
[----:B------:R-:W-:-:S07]  /*90a0*/  IMAD.MOV.U32 R6, RZ, RZ, R12 ;  /* 0x000000ffff067224 */ /* 0x000fce00078e000c */
.L_x_302:
[----:B------:R-:W0:Y:S01]  /*90b0*/  S2R R14, SR_CgaCtaId ;  /* 0x00000000000e7919 */ /* 0x000e220000008800 */
[----:B------:R-:W-:Y:S01]  /*90c0*/  MOV R7, 0x400 ;  /* 0x0000040000077802 */ /* 0x000fe20000000f00 */
[----:B------:R-:W1:Y:S03]  /*90d0*/  @!P2 LDC R9, c[0x0][0x500] ;  /* 0x00014000ff09ab82 */ /* 0x000e660000000800 */
[----:B0-----:R-:W-:Y:S02]  /*90e0*/  LEA R21, R14, R7, 0x18 ;  /* 0x000000070e157211 */ /* 0x001fe400078ec0ff */
[----:B------:R-:W-:-:S03]  /*90f0*/  SHF.L.U32 R7, R5, 0x1f, RZ ;  /* 0x0000001f05077819 */ /* 0x000fc600000006ff */
[----:B------:R-:W-:-:S04]  /*9100*/  IMAD R14, R6, 0x8, R21 ;  /* 0x00000008060e7824 */ /* 0x000fc800078e0215 */
[----:B------:R-:W0:Y:S02]  /*9110*/  SYNCS.PHASECHK.TRANS64.TRYWAIT P1, [R14+URZ+0x90], R7 ;  /* 0x000090070e0075a7 */ /* 0x000e24000802017f */
[----:B01----:R-:W-:Y:S05]  /*9120*/  @!P1 BRA `(.L_x_299) ;  /* 0x0000001400649947 */ /* 0x003fea0003800000 */
.L_x_333:
[----:B0-----:R-:W-:Y:S01]  /*9130*/  PRMT R7, R11, 0x9910, RZ ;  /* 0x000099100b077816 */ /* 0x001fe200000000ff */
[----:B------:R0:W-:Y:S03]  /*9140*/  @!P2 SYNCS.ARRIVE.TRANS64 RZ, [R14+URZ], R9 ;  /* 0x000000090effa9a7 */ /* 0x0001e6000800003f */
[----:B------:R-:W-:-:S13]  /*9150*/  ISETP.NE.AND P1, PT, R7, 0x2, PT ;  /* 0x000000020700780c */ /* 0x000fda0003f25270 */
[----:B0-----:R-:W-:Y:S05]  /*9160*/  @P1 BRA `(.L_x_300) ;  /* 0x0000000000041947 */ /* 0x001fea0003800000 */
[----:B------:R-:W-:Y:S01]  /*9170*/  BPT.TRAP 0x1 ;  /* 0x000000040000795c */ /* 0x000fe20000300000 */
.L_x_300:
[----:B------:R-:W-:Y:S05]  /*9180*/  @P0 BRA `(.L_x_301) ;  /* 0x0000000000040947 */ /* 0x000fea0003800000 */
[----:B------:R-:W-:Y:S01]  /*9190*/  BPT.TRAP 0x1 ;  /* 0x000000040000795c */ /* 0x000fe20000300000 */
.L_x_301:
[--C-:B------:R-:W-:Y:S01]  /*91a0*/  IMAD R7, R6, 0x2000, R21.reuse ;  /* 0x0000200006077824 */ /* 0x100fe200078e0215 */
[----:B------:R-:W-:Y:S01]  /*91b0*/  R2UR UR9, R14 ;  /* 0x000000000e0972ca */ /* 0x000fe200000e0000 */
[----:B------:R-:W-:Y:S01]  /*91c0*/  IMAD R21, R6, 0x1000, R21 ;  /* 0x0000100006157824 */ /* 0x000fe200078e0215 */
[----:B------:R-:W-:Y:S01]  /*91d0*/  UIADD3 UR4, UP0, UR22, 0xf0, URZ ;  /* 0x000000f016047890 */ /* 0x000fe2000ff1e03f */
[----:B------:R-:W-:Y:S01]  /*91e0*/  VIADD R4, R4, 0xffffffff ;  /* 0xffffffff04047836 */ /* 0x000fe20000000000 */
[----:B------:R-:W-:Y:S01]  /*91f0*/  R2UR UR5, R7 ;  /* 0x00000000070572ca */ /* 0x000fe200000e0000 */
[----:B------:R-:W-:Y:S01]  /*9200*/  UIADD3 UR24, UP1, UR22, 0x1f0, URZ ;  /* 0x000001f016187890 */ /* 0x000fe2000ff3e03f */
[----:B------:R-:W-:Y:S01]  /*9210*/  R2UR UR8, R21 ;  /* 0x00000000150872ca */ /* 0x000fe200000e0000 */
[----:B------:R-:W-:Y:S01]  /*9220*/  VIADD R6, R6, 0x1 ;  /* 0x0000000106067836 */ /* 0x000fe20000000000 */
[----:B------:R-:W-:Y:S01]  /*9230*/  R2UR UR11, R18 ;  /* 0x00000000120b72ca */ /* 0x000fe200000e0000 */
[----:B------:R-:W-:Y:S01]  /*9240*/  UIADD3.X UR25, URZ, UR23, URZ, UP1, !UPT ;  /* 0x000000173f197290 */ /* 0x000fe20008ffe43f */
[----:B------:R-:W-:Y:S01]  /*9250*/  R2UR UR10, R20 ;  /* 0x00000000140a72ca */ /* 0x000fe200000e0000 */
[----:B------:R-:W-:Y:S01]  /*9260*/  UMOV UR6, 0x0 ;  /* 0x0000000000067882 */ /* 0x000fe20000000000 */
[----:B------:R-:W-:Y:S01]  /*9270*/  R2UR UR12, R8 ;  /* 0x00000000080c72ca */ /* 0x000fe200000e0000 */
[----:B------:R-:W-:Y:S01]  /*9280*/  UMOV UR7, 0x10000000 ;  /* 0x1000000000077882 */ /* 0x000fe20000000000 */
[----:B------:R-:W-:Y:S01]  /*9290*/  R2UR UR19, R15 ;  /* 0x000000000f1372ca */ /* 0x000fe200000e0000 */
[----:B------:R-:W-:Y:S01]  /*92a0*/  VIADD R20, R20, 0x20 ;  /* 0x0000002014147836 */ /* 0x000fe20000000000 */
[----:B------:R-:W-:Y:S01]  /*92b0*/  ISETP.GT.AND P3, PT, R4, 0x1, PT ;  /* 0x000000010400780c */ /* 0x000fe20003f64270 */
[----:B------:R-:W-:Y:S01]  /*92c0*/  UIADD3 UR14, UR5, 0x200, URZ ;  /* 0x00000200050e7890 */ /* 0x000fe2000fffe03f */
[----:B------:R-:W-:Y:S01]  /*92d0*/  ISETP.NE.AND P1, PT, R6, 0x12, PT ;  /* 0x000000120600780c */ /* 0x000fe20003f25270 */
[----:B------:R-:W-:-:S02]  /*92e0*/  UIADD3.X UR5, URZ, UR23, URZ, UP0, !UPT ;  /* 0x000000173f057290 */ /* 0x000fc400087fe43f */
[----:B------:R-:W-:Y:S01]  /*92f0*/  UIADD3 UR15, UR8, 0x24200, URZ ;  /* 0x00024200080f7890 */ /* 0x000fe2000fffe03f */
[----:B------:R-:W-:Y:S02]  /*9300*/  SEL R14, RZ, 0x1, P1 ;  /* 0x00000001ff0e7807 */ /* 0x000fe40000800000 */
[----:B------:R-:W-:Y:S01]  /*9310*/  UMOV UR8, UR14 ;  /* 0x0000000e00087c82 */ /* 0x000fe20008000000 */
[----:B------:R-:W-:Y:S02]  /*9320*/  SEL R6, R6, RZ, P1 ;  /* 0x000000ff06067207 */ /* 0x000fe40000800000 */
[----:B------:R-:W-:Y:S01]  /*9330*/  LOP3.LUT R5, R5, R14, RZ, 0x3c, !PT ;  /* 0x0000000e05057212 */ /* 0x000fe200078e3cff */
[----:B------:R0:W-:Y:S02]  /*9340*/  UTMALDG.3D [UR8], [UR4], desc[UR6] ;  /* 0x00000608040075b4 */ /* 0x0001e40008011000 */
[----:B0-----:R-:W-:Y:S01]  /*9350*/  UMOV UR8, UR15 ;  /* 0x0000000f00087c82 */ /* 0x001fe20008000000 */
[----:B------:R-:W-:-:S02]  /*9360*/  UMOV UR11, UR19 ;  /* 0x00000013000b7c82 */ /* 0x000fc40008000000 */
[----:B------:R0:W-:Y:S02]  /*9370*/  UTMALDG.3D [UR8], [UR24], desc[UR6] ;  /* 0x00000608180075b4 */ /* 0x0001e40008011000 */
[----:B0-----:R-:W-:Y:S05]  /*9380*/  @P3 BRA `(.L_x_302) ;  /* 0xfffffffc00483947 */ /* 0x001fea000383ffff */
.L_x_298:
[----:B------:R-:W-:Y:S05]  /*9390*/  BSYNC B1 ;  /* 0x0000000000017941 */ /* 0x000fea0003800000 */
.L_x_297:
[----:B------:R-:W-:Y:S01]  /*93a0*/  LOP3.LUT P3, RZ, R13, 0xff, RZ, 0xc0, !PT ;  /* 0x000000ff0dff7812 */ /* 0x000fe2000786c0ff */
[----:B------:R-:W-:Y:S01]  /*93b0*/  IMAD.IADD R12, R3, 0x1, R12 ;  /* 0x00000001030c7824 */ /* 0x000fe200078e020c */
[----:B------:R-:W-:Y:S01]  /*93c0*/  IADD3 R16, P4, R16, UR20, RZ ;  /* 0x0000001410107c10 */ /* 0x000fe2000ff9e0ff */
[----:B------:R-:W-:Y:S01]  /*93d0*/  ULDC.64 UR4, c[0x0][0x650] ;  /* 0x0001940000047ab9 */ /* 0x000fe20000000a00 */
[----:B------:R-:W-:Y:S01]  /*93e0*/  BSSY B1, `(.L_x_303) ;  /* 0x000006a000017945 */ /* 0x000fe20003800000 */
[----:B------:R-:W-:Y:S01]  /*93f0*/  IMAD.MOV.U32 R9, RZ, RZ, -0x1 ;  /* 0xffffffffff097424 */ /* 0x000fe200078e00ff */
[----:B------:R-:W-:Y:S01]  /*9400*/  ISETP.GT.U32.AND P1, PT, R12, 0x11, PT ;  /* 0x000000110c00780c */ /* 0x000fe20003f24070 */
[----:B------:R-:W-:Y:S01]  /*9410*/  IMAD.MOV.U32 R8, RZ, RZ, -0x1 ;  /* 0xffffffffff087424 */ /* 0x000fe200078e00ff */
[----:B------:R-:W-:Y:S02]  /*9420*/  IADD3.X R17, R17, UR13, RZ, P4, !PT ;  /* 0x0000000d11117c10 */ /* 0x000fe4000a7fe4ff */
[----:B------:R-:W-:-:S02]  /*9430*/  ISETP.LT.U32.AND P1, PT, R3, 0x12, P1 ;  /* 0x000000120300780c */ /* 0x000fc40000f21070 */
[----:B------:R-:W-:Y:S01]  /*9440*/  PRMT R13, RZ, 0x7610, R13 ;  /* 0x00007610ff0d7816 */ /* 0x000fe2000000000d */
[----:B------:R-:W0:Y:S01]  /*9450*/  @P3 S2R R5, SR_CgaCtaId ;  /* 0x0000000000053919 */ /* 0x000e220000008800 */
[----:B------:R-:W-:-:S04]  /*9460*/  @P3 MOV R4, 0x400 ;  /* 0x0000040000043802 */ /* 0x000fc80000000f00 */
[----:B0-----:R-:W-:Y:S01]  /*9470*/  @P3 LEA R6, R5, R4, 0x18 ;  /* 0x0000000405063211 */ /* 0x001fe200078ec0ff */
[----:B------:R-:W-:-:S03]  /*9480*/  IMAD.WIDE.U32 R4, R12, 0x38e38e39, RZ ;  /* 0x38e38e390c047825 */ /* 0x000fc600078e00ff */
[----:B------:R0:W-:Y:S01]  /*9490*/  @P3 SYNCS.ARRIVE.TRANS64.A1T0 RZ, [R6+URZ+0x138], RZ ;  /* 0x000138ff06ff39a7 */ /* 0x0001e2000810003f */
[----:B------:R-:W-:Y:S02]  /*94a0*/  ISETP.GE.U32.AND P3, PT, R3, 0x12, PT ;  /* 0x000000120300780c */ /* 0x000fe40003f66070 */
[----:B------:R-:W-:Y:S02]  /*94b0*/  SHF.R.U32.HI R7, RZ, 0x2, R5 ;  /* 0x00000002ff077819 */ /* 0x000fe40000011605 */
[----:B------:R-:W-:Y:S02]  /*94c0*/  SEL R5, RZ, 0x1, !P1 ;  /* 0x00000001ff057807 */ /* 0x000fe40004800000 */
[----:B------:R-:W-:Y:S01]  /*94d0*/  ISETP.GE.U32.AND P1, PT, R16, UR4, PT ;  /* 0x0000000410007c0c */ /* 0x000fe2000bf26070 */
[----:B------:R-:W-:Y:S01]  /*94e0*/  IMAD R12, R7, -0x12, R12 ;  /* 0xffffffee070c7824 */ /* 0x000fe200078e020c */
[----:B------:R-:W-:Y:S02]  /*94f0*/  LOP3.LUT R0, R0, R5, RZ, 0x3c, !PT ;  /* 0x0000000500007212 */ /* 0x000fe400078e3cff */
[----:B------:R-:W-:-:S02]  /*9500*/  ISETP.GE.U32.AND.EX P1, PT, R17, UR5, PT, P1 ;  /* 0x0000000511007c0c */ /* 0x000fc4000bf26110 */
[----:B------:R-:W-:Y:S02]  /*9510*/  PRMT R4, RZ, 0x7610, R4 ;  /* 0x00007610ff047816 */ /* 0x000fe40000000004 */
[----:B------:R-:W-:Y:S01]  /*9520*/  @P3 LOP3.LUT R0, R0, 0x1, R7, 0x78, !PT ;  /* 0x0000000100003812 */ /* 0x000fe200078e7807 */
[----:B------:R-:W-:-:S08]  /*9530*/  IMAD.MOV.U32 R7, RZ, RZ, -0x1 ;  /* 0xffffffffff077424 */ /* 0x000fd000078e00ff */
[----:B0-----:R-:W-:Y:S05]  /*9540*/  @P1 BRA `(.L_x_304) ;  /* 0x00000004004c1947 */ /* 0x001fea0003800000 */
[----:B------:R-:W-:Y:S01]  /*9550*/  ULDC.64 UR4, c[0x0][0x628] ;  /* 0x00018a0000047ab9 */ /* 0x000fe20000000a00 */
[----:B------:R-:W0:Y:S01]  /*9560*/  S2R R15, SR_CTAID.X ;  /* 0x00000000000f7919 */ /* 0x000e220000002500 */
[----:B------:R-:W-:Y:S01]  /*9570*/  ISETP.NE.U32.AND P1, PT, RZ, UR4, PT ;  /* 0x00000004ff007c0c */ /* 0x000fe2000bf25070 */
[----:B------:R-:W-:Y:S01]  /*9580*/  ULDC UR7, c[0x0][0x630] ;  /* 0x00018c0000077ab9 */ /* 0x000fe20000000800 */
[----:B------:R-:W-:Y:S01]  /*9590*/  IMAD.MOV.U32 R4, RZ, RZ, R16 ;  /* 0x000000ffff047224 */ /* 0x000fe200078e0010 */
[----:B------:R-:W1:Y:S01]  /*95a0*/  S2R R14, SR_CTAID.Y ;  /* 0x00000000000e7919 */ /* 0x000e620000002600 */
[----:B------:R-:W-:Y:S01]  /*95b0*/  ISETP.NE.AND.EX P1, PT, RZ, UR5, PT, P1 ;  /* 0x00000005ff007c0c */ /* 0x000fe2000bf25310 */
[----:B------:R-:W-:-:S12]  /*95c0*/  IMAD.MOV.U32 R5, RZ, RZ, R17 ;  /* 0x000000ffff057224 */ /* 0x000fd800078e0011 */
[----:B------:R-:W-:Y:S05]  /*95d0*/  @!P1 BRA `(.L_x_305) ;  /* 0x0000000000289947 */ /* 0x000fea0003800000 */
[----:B------:R-:W-:Y:S02]  /*95e0*/  ULDC UR6, c[0x0][0x634] ;  /* 0x00018d0000067ab9 */ /* 0x000fe40000000800 */
[----:B------:R-:W-:-:S05]  /*95f0*/  IADD3 R9, P1, R16, UR6, RZ ;  /* 0x0000000610097c10 */ /* 0x000fca000ff3e0ff */
[----:B------:R-:W-:-:S04]  /*9600*/  IMAD.X R21, RZ, RZ, R17, P1 ;  /* 0x000000ffff157224 */ /* 0x000fc800008e0611 */
[----:B------:R-:W-:-:S04]  /*9610*/  IMAD.WIDE.U32 R6, R21, UR4, RZ ;  /* 0x0000000415067c25 */ /* 0x000fc8000f8e00ff */
[----:B------:R-:W-:-:S04]  /*9620*/  IMAD.WIDE.U32 R6, P1, R9, UR5, R6 ;  /* 0x0000000509067c25 */ /* 0x000fc8000f820006 */
[----:B------:R-:W-:-:S04]  /*9630*/  IMAD.WIDE.U32 R8, R9, UR4, RZ ;  /* 0x0000000409087c25 */ /* 0x000fc8000f8e00ff */
[----:B------:R-:W-:Y:S01]  /*9640*/  IMAD.X R5, RZ, RZ, RZ, P1 ;  /* 0x000000ffff057224 */ /* 0x000fe200008e06ff */
[----:B------:R-:W-:Y:S01]  /*9650*/  IADD3 RZ, P1, R9, R6, RZ ;  /* 0x0000000609ff7210 */ /* 0x000fe20007f3e0ff */
[----:B------:R-:W-:-:S04]  /*9660*/  IMAD.MOV.U32 R4, RZ, RZ, R7 ;  /* 0x000000ffff047224 */ /* 0x000fc800078e0007 */
[----:B------:R-:W-:-:S08]  /*9670*/  IMAD.WIDE.U32.X R4, R21, UR5, R4, P1 ;  /* 0x0000000515047c25 */ /* 0x000fd000088e0404 */
.L_x_305:
[--C-:B------:R-:W-:Y:S01]  /*9680*/  SHF.R.U64 R8, R4, UR7, R5.reuse ;  /* 0x0000000704087c19 */ /* 0x100fe20008001205 */
[----:B------:R-:W-:Y:S01]  /*9690*/  ULDC.64 UR4, c[0x0][0x620] ;  /* 0x0001880000047ab9 */ /* 0x000fe20000000a00 */
[----:B------:R-:W-:Y:S01]  /*96a0*/  SHF.R.U32.HI R4, RZ, UR7, R5 ;  /* 0x00000007ff047c19 */ /* 0x000fe20008011605 */
[----:B------:R-:W2:Y:S01]  /*96b0*/  LDC R24, c[0x0][0x144] ;  /* 0x00005100ff187b82 */ /* 0x000ea20000000800 */
[----:B------:R-:W-:Y:S01]  /*96c0*/  IADD3 R7, P1, RZ, -R8, RZ ;  /* 0x80000008ff077210 */ /* 0x000fe20007f3e0ff */
[----:B------:R-:W-:Y:S01]  /*96d0*/  ULDC.64 UR8, c[0x0][0x640] ;  /* 0x0001900000087ab9 */ /* 0x000fe20000000a00 */
[----:B0-----:R-:W-:Y:S01]  /*96e0*/  I2FP.F32.U32 R9, R15 ;  /* 0x0000000f00097245 */ /* 0x001fe20000201000 */
[----:B------:R-:W-:Y:S02]  /*96f0*/  ULDC UR6, c[0x0][0x608] ;  /* 0x0001820000067ab9 */ /* 0x000fe40000000800 */
[----:B------:R-:W-:Y:S01]  /*9700*/  IMAD.X R4, RZ, RZ, ~R4, P1 ;  /* 0x000000ffff047224 */ /* 0x000fe200008e0e04 */
[----:B------:R-:W-:Y:S01]  /*9710*/  ISETP.NE.U32.AND P1, PT, RZ, UR8, PT ;  /* 0x00000008ff007c0c */ /* 0x000fe2000bf25070 */
[----:B------:R-:W0:Y:S02]  /*9720*/  LDC R21, c[0x0][0x148] ;  /* 0x00005200ff157b82 */ /* 0x000e240000000800 */
[----:B------:R-:W-:Y:S01]  /*9730*/  IMAD R6, R4, UR4, RZ ;  /* 0x0000000404067c24 */ /* 0x000fe2000f8e02ff */
[----:B------:R-:W-:Y:S01]  /*9740*/  ISETP.NE.AND.EX P1, PT, RZ, UR9, PT, P1 ;  /* 0x00000009ff007c0c */ /* 0x000fe2000bf25310 */
[----:B------:R-:W-:Y:S01]  /*9750*/  IMAD.WIDE.U32 R4, R7, UR4, R16 ;  /* 0x0000000407047c25 */ /* 0x000fe2000f8e0010 */
[----:B------:R-:W-:-:S03]  /*9760*/  ULDC UR4, c[0x0][0x150] ;  /* 0x0000540000047ab9 */ /* 0x000fc60000000800 */
[----:B------:R-:W-:Y:S02]  /*9770*/  IMAD R7, R7, UR5, R6 ;  /* 0x0000000507077c24 */ /* 0x000fe4000f8e0206 */
[----:B------:R-:W-:Y:S01]  /*9780*/  FMUL R6, R9, UR4 ;  /* 0x0000000409067c20 */ /* 0x000fe20008400000 */
[----:B------:R-:W-:Y:S01]  /*9790*/  ULDC UR4, c[0x0][0x618] ;  /* 0x0001860000047ab9 */ /* 0x000fe20000000800 */
[----:B------:R-:W-:Y:S01]  /*97a0*/  ULDC UR5, c[0x0][0x154] ;  /* 0x0000550000057ab9 */ /* 0x000fe20000000800 */
[----:B------:R-:W-:-:S03]  /*97b0*/  IMAD.IADD R5, R5, 0x1, R7 ;  /* 0x0000000105057824 */ /* 0x000fc600078e0207 */
[----:B------:R-:W3:Y:S02]  /*97c0*/  F2I.U32.TRUNC.NTZ R6, R6 ;  /* 0x0000000600067305 */ /* 0x000ee4000020f000 */
[----:B------:R-:W-:Y:S02]  /*97d0*/  SHF.R.U64 R9, R4, UR4, R5 ;  /* 0x0000000404097c19 */ /* 0x000fe40008001205 */
[----:B-1----:R-:W-:-:S05]  /*97e0*/  I2FP.F32.U32 R4, R14 ;  /* 0x0000000e00047245 */ /* 0x002fca0000201000 */
[----:B------:R-:W-:Y:S01]  /*97f0*/  FMUL R22, R4, UR5 ;  /* 0x0000000504167c20 */ /* 0x000fe20008400000 */
[----:B------:R-:W-:Y:S01]  /*9800*/  SHF.R.U32.HI R4, RZ, UR4, R5 ;  /* 0x00000004ff047c19 */ /* 0x000fe20008011605 */
[----:B------:R-:W-:-:S03]  /*9810*/  ULDC UR4, c[0x0][0x658] ;  /* 0x0001960000047ab9 */ /* 0x000fc60000000800 */
[--C-:B------:R-:W-:Y:S01]  /*9820*/  SHF.R.U64 R20, R9, UR6, R4.reuse ;  /* 0x0000000609147c19 */ /* 0x100fe20008001204 */
[----:B------:R-:W1:Y:S01]  /*9830*/  F2I.U32.TRUNC.NTZ R22, R22 ;  /* 0x0000001600167305 */ /* 0x000e62000020f000 */
[----:B------:R-:W-:Y:S01]  /*9840*/  SHF.R.U32.HI R5, RZ, UR6, R4 ;  /* 0x00000006ff057c19 */ /* 0x000fe20008011604 */
[----:B---3--:R-:W-:-:S03]  /*9850*/  IMAD.MOV R6, RZ, RZ, -R6 ;  /* 0x000000ffff067224 */ /* 0x008fc600078e0a06 */
[----:B------:R-:W-:Y:S01]  /*9860*/  SHF.R.U64 R18, R20, UR4, R5 ;  /* 0x0000000414127c19 */ /* 0x000fe20008001205 */
[----:B--2---:R-:W-:Y:S01]  /*9870*/  IMAD R15, R24, R6, R15 ;  /* 0x00000006180f7224 */ /* 0x004fe200078e020f */
[----:B------:R-:W-:-:S03]  /*9880*/  SHF.R.U32.HI R23, RZ, UR4, R5 ;  /* 0x00000004ff177c19 */ /* 0x000fc60008011605 */
[----:B------:R-:W-:Y:S02]  /*9890*/  IMAD.MOV.U32 R4, RZ, RZ, R18 ;  /* 0x000000ffff047224 */ /* 0x000fe400078e0012 */
[----:B------:R-:W-:Y:S01]  /*98a0*/  IMAD.MOV.U32 R5, RZ, RZ, R23 ;  /* 0x000000ffff057224 */ /* 0x000fe200078e0017 */
[----:B-1----:R-:W-:Y:S06]  /*98b0*/  @!P1 BRA `(.L_x_306) ;  /* 0x0000000000289947 */ /* 0x002fec0003800000 */
[----:B------:R-:W-:Y:S02]  /*98c0*/  ULDC UR4, c[0x0][0x64c] ;  /* 0x0001930000047ab9 */ /* 0x000fe40000000800 */
[----:B------:R-:W-:-:S05]  /*98d0*/  IADD3 R5, P1, R18, UR4, RZ ;  /* 0x0000000412057c10 */ /* 0x000fca000ff3e0ff */
[----:B------:R-:W-:-:S04]  /*98e0*/  IMAD.X R23, RZ, RZ, R23, P1 ;  /* 0x000000ffff177224 */ /* 0x000fc800008e0617 */
[----:B------:R-:W-:-:S04]  /*98f0*/  IMAD.WIDE.U32 R6, R23, UR8, RZ ;  /* 0x0000000817067c25 */ /* 0x000fc8000f8e00ff */
[----:B------:R-:W-:-:S04]  /*9900*/  IMAD.WIDE.U32 R6, P1, R5, UR9, R6 ;  /* 0x0000000905067c25 */ /* 0x000fc8000f820006 */
[----:B------:R-:W-:-:S04]  /*9910*/  IMAD.WIDE.U32 R4, R5, UR8, RZ ;  /* 0x0000000805047c25 */ /* 0x000fc8000f8e00ff */
[----:B------:R-:W-:Y:S01]  /*9920*/  IMAD.MOV.U32 R4, RZ, RZ, R7 ;  /* 0x000000ffff047224 */ /* 0x000fe200078e0007 */
[----:B------:R-:W-:Y:S01]  /*9930*/  IADD3 RZ, P3, R5, R6, RZ ;  /* 0x0000000605ff7210 */ /* 0x000fe20007f7e0ff */
[----:B------:R-:W-:-:S04]  /*9940*/  IMAD.X R5, RZ, RZ, RZ, P1 ;  /* 0x000000ffff057224 */ /* 0x000fc800008e06ff */
[----:B------:R-:W-:-:S08]  /*9950*/  IMAD.WIDE.U32.X R4, R23, UR9, R4, P3 ;  /* 0x0000000917047c25 */ /* 0x000fd000098e0404 */
.L_x_306:
[----:B------:R-:W-:Y:S01]  /*9960*/  ISETP.NE.AND P1, PT, R2, 0x1, PT ;  /* 0x000000010200780c */ /* 0x000fe20003f25270 */
[----:B------:R-:W-:Y:S01]  /*9970*/  ULDC UR4, c[0x0][0x648] ;  /* 0x0001920000047ab9 */ /* 0x000fe20000000800 */
[----:B------:R-:W-:Y:S01]  /*9980*/  LOP3.LUT R20, R20, UR17, RZ, 0xc0, !PT ;  /* 0x0000001114147c12 */ /* 0x000fe2000f8ec0ff */
[----:B------:R-:W-:Y:S01]  /*9990*/  IMAD.MOV R22, RZ, RZ, -R22 ;  /* 0x000000ffff167224 */ /* 0x000fe200078e0a16 */
[----:B------:R-:W-:Y:S01]  /*99a0*/  SHF.R.U64 R5, R4, UR4, R5 ;  /* 0x0000000404057c19 */ /* 0x000fe20008001205 */
[----:B------:R-:W-:Y:S01]  /*99b0*/  ULDC UR4, c[0x0][0x638] ;  /* 0x00018e0000047ab9 */ /* 0x000fe20000000800 */
[----:B------:R-:W-:Y:S01]  /*99c0*/  LOP3.LUT R9, R9, UR16, RZ, 0xc0, !PT ;  /* 0x0000001009097c12 */ /* 0x000fe2000f8ec0ff */
[----:B------:R-:W-:Y:S01]  /*99d0*/  ULDC UR5, c[0x0][0x610] ;  /* 0x0001840000057ab9 */ /* 0x000fe20000000800 */
[----:B------:R-:W-:Y:S02]  /*99e0*/  IMAD.MOV.U32 R4, RZ, RZ, 0x1 ;  /* 0x00000001ff047424 */ /* 0x000fe400078e00ff */
[----:B------:R-:W-:-:S02]  /*99f0*/  IMAD.MOV R7, RZ, RZ, -R5 ;  /* 0x000000ffff077224 */ /* 0x000fc400078e0a05 */
[----:B------:R-:W-:Y:S02]  /*9a00*/  IMAD R20, R5, UR18, R20 ;  /* 0x0000001205147c24 */ /* 0x000fe4000f8e0214 */
[----:B0-----:R-:W-:Y:S02]  /*9a10*/  @P1 IMAD R15, R21, R22, R14 ;  /* 0x00000016150f1224 */ /* 0x001fe400078e020e */
[----:B------:R-:W-:Y:S01]  /*9a20*/  IMAD R18, R7, UR4, R18 ;  /* 0x0000000407127c24 */ /* 0x000fe2000f8e0212 */
[----:B------:R-:W-:Y:S01]  /*9a30*/  ULDC UR4, c[0x0][0x600] ;  /* 0x0001800000047ab9 */ /* 0x000fe20000000800 */
[----:B------:R-:W-:Y:S02]  /*9a40*/  IMAD R15, R20, UR5, R15 ;  /* 0x00000005140f7c24 */ /* 0x000fe4000f8e020f */
[----:B------:R-:W-:-:S05]  /*9a50*/  IMAD R18, R18, UR4, R9 ;  /* 0x0000000412127c24 */ /* 0x000fca000f8e0209 */
[----:B------:R-:W-:Y:S02]  /*9a60*/  SEL R9, R18, R15, !P1 ;  /* 0x0000000f12097207 */ /* 0x000fe40004800000 */
[----:B------:R-:W-:-:S07]  /*9a70*/  SEL R7, R15, R18, !P1 ;  /* 0x000000120f077207 */ /* 0x000fce0004800000 */
.L_x_304:
[----:B------:R-:W-:Y:S05]  /*9a80*/  BSYNC B1 ;  /* 0x0000000000017941 */ /* 0x000fea0003800000 */
.L_x_303:
[----:B------:R-:W-:-:S13]  /*9a90*/  LOP3.LUT P1, RZ, R4, 0xff, RZ, 0xc0, !PT ;  /* 0x000000ff04ff7812 */ /* 0x000fda000782c0ff */
[----:B------:R-:W-:Y:S05]  /*9aa0*/  @P1 BRA `(.L_x_307) ;  /* 0xfffffff4004c1947 */ /* 0x000fea000383ffff */
[----:B------:R-:W-:Y:S05]  /*9ab0*/  BSYNC B0 ;  /* 0x0000000000007941 */ /* 0x000fea0003800000 */
.L_x_295:
[----:B------:R-:W-:-:S03]  /*9ac0*/  UMOV UR4, 0xffffffff ;  /* 0xffffffff00047882 */ /* 0x000fc60000000000 */
[----:B------:R-:W-:Y:S05]  /*9ad0*/  BRA.DIV UR4, `(.L_x_308) ;  /* 0x0000000e040c7947 */ /* 0x000fea000b800000 */
[----:B------:R-:W-:-:S13]  /*9ae0*/  ELECT P6, URZ, PT ;  /* 0x00000000003f782f */ /* 0x000fda00038c0000 */
.L_x_336:
[----:B------:R-:W-:Y:S04]  /*9af0*/  BSSY B0, `(.L_x_309) ;  /* 0x00000a9000007945 */ /* 0x000fe80003800000 */
[----:B------:R-:W-:Y:S05]  /*9b00*/  @!P6 BRA `(.L_x_310) ;  /* 0x00000008009ce947 */ /* 0x000fea0003800000 */
[----:B------:R-:W-:-:S04]  /*9b10*/  LOP3.LUT R19, R19, 0x2, RZ, 0xfc, !PT ;  /* 0x0000000213137812 */ /* 0x000fc800078efcff */
[----:B------:R-:W-:-:S13]  /*9b20*/  ISETP.NE.AND P0, PT, R19, 0x3, PT ;  /* 0x000000031300780c */ /* 0x000fda0003f05270 */
[----:B------:R-:W-:Y:S05]  /*9b30*/  @!P0 BRA `(.L_x_311) ;  /* 0x0000000000048947 */ /* 0x000fea0003800000 */
[----:B------:R-:W-:Y:S01]  /*9b40*/  BPT.TRAP 0x1 ;  /* 0x000000040000795c */ /* 0x000fe20000300000 */
.L_x_311:
[----:B------:R-:W0:Y:S01]  /*9b50*/  S2R R3, SR_CgaCtaId ;  /* 0x0000000000037919 */ /* 0x000e220000008800 */
[----:B------:R-:W-:-:S04]  /*9b60*/  MOV R2, 0x400 ;  /* 0x0000040000027802 */ /* 0x000fc80000000f00 */
[----:B0-----:R-:W-:Y:S02]  /*9b70*/  LEA R3, R3, R2, 0x18 ;  /* 0x0000000203037211 */ /* 0x001fe400078ec0ff */
[----:B------:R-:W-:-:S03]  /*9b80*/  SHF.L.U32 R2, R0, 0x1f, RZ ;  /* 0x0000001f00027819 */ /* 0x000fc600000006ff */
[----:B------:R-:W-:-:S04]  /*9b90*/  VIADD R3, R3, 0x90 ;  /* 0x0000009003037836 */ /* 0x000fc80000000000 */
[C---:B------:R-:W-:Y:S02]  /*9ba0*/  IMAD R7, R12.reuse, 0x8, R3 ;  /* 0x000000080c077824 */ /* 0x040fe400078e0203 */
[----:B------:R-:W-:Y:S02]  /*9bb0*/  VIADD R12, R12, 0x1 ;  /* 0x000000010c0c7836 */ /* 0x000fe40000000000 */
[----:B------:R-:W0:Y:S03]  /*9bc0*/  SYNCS.PHASECHK.TRANS64.TRYWAIT P0, [R7+URZ], R2 ;  /* 0x00000002070075a7 */ /* 0x000e26000800017f */
[----:B------:R-:W-:-:S04]  /*9bd0*/  ISETP.NE.AND P1, PT, R12, 0x12, PT ;  /* 0x000000120c00780c */ /* 0x000fc80003f25270 */
[----:B------:R-:W-:Y:S02]  /*9be0*/  SEL R5, RZ, 0x1, P1 ;  /* 0x00000001ff057807 */ /* 0x000fe40000800000 */
[----:B------:R-:W-:Y:S02]  /*9bf0*/  SEL R12, R12, RZ, P1 ;  /* 0x000000ff0c0c7207 */ /* 0x000fe40000800000 */
[----:B------:R-:W-:-:S03]  /*9c00*/  LOP3.LUT R5, R0, R5, RZ, 0x3c, !PT ;  /* 0x0000000500057212 */ /* 0x000fc600078e3cff */
[----:B------:R-:W-:Y:S01]  /*9c10*/  IMAD R9, R12, 0x8, R3 ;  /* 0x000000080c097824 */ /* 0x000fe200078e0203 */
[----:B------:R-:W-:Y:S01]  /*9c20*/  SHF.L.U32 R4, R5, 0x1f, RZ ;  /* 0x0000001f05047819 */ /* 0x000fe200000006ff */
[----:B0-----:R-:W-:Y:S06]  /*9c30*/  @!P0 BRA `(.L_x_312) ;  /* 0x0000000800d48947 */ /* 0x001fec0003800000 */
.L_x_337:
[----:B------:R-:W1:Y:S01]  /*9c40*/  SYNCS.PHASECHK.TRANS64.TRYWAIT P0, [R9+URZ], R4 ;  /* 0x00000004090075a7 */ /* 0x000e62000800017f */
[----:B------:R-:W-:-:S05]  /*9c50*/  VIADD R0, R12, 0x1 ;  /* 0x000000010c007836 */ /* 0x000fca0000000000 */
[----:B------:R-:W-:-:S04]  /*9c60*/  ISETP.NE.AND P1, PT, R0, 0x12, PT ;  /* 0x000000120000780c */ /* 0x000fc80003f25270 */
[----:B0-----:R-:W-:Y:S02]  /*9c70*/  SEL R2, RZ, 0x1, P1 ;  /* 0x00000001ff027807 */ /* 0x001fe40000800000 */
[----:B------:R-:W-:Y:S02]  /*9c80*/  SEL R0, R0, RZ, P1 ;  /* 0x000000ff00007207 */ /* 0x000fe40000800000 */
[----:B------:R-:W-:-:S03]  /*9c90*/  LOP3.LUT R7, R5, R2, RZ, 0x3c, !PT ;  /* 0x0000000205077212 */ /* 0x000fc600078e3cff */
[----:B------:R-:W-:Y:S01]  /*9ca0*/  IMAD R6, R0, 0x8, R3 ;  /* 0x0000000800067824 */ /* 0x000fe200078e0203 */
[----:B------:R-:W-:Y:S01]  /*9cb0*/  SHF.L.U32 R5, R7, 0x1f, RZ ;  /* 0x0000001f07057819 */ /* 0x000fe200000006ff */
[----:B-1----:R-:W-:Y:S06]  /*9cc0*/  @!P0 BRA `(.L_x_313) ;  /* 0x0000000800c48947 */ /* 0x002fec0003800000 */
.L_x_338:
[----:B------:R-:W1:Y:S01]  /*9cd0*/  SYNCS.PHASECHK.TRANS64.TRYWAIT P0, [R6+URZ], R5 ;  /* 0x00000005060075a7 */ /* 0x000e62000800017f */
[----:B------:R-:W-:-:S05]  /*9ce0*/  VIADD R0, R0, 0x1 ;  /* 0x0000000100007836 */ /* 0x000fca0000000000 */
[----:B------:R-:W-:-:S04]  /*9cf0*/  ISETP.NE.AND P1, PT, R0, 0x12, PT ;  /* 0x000000120000780c */ /* 0x000fc80003f25270 */
[----:B------:R-:W-:Y:S02]  /*9d00*/  SEL R2, RZ, 0x1, P1 ;  /* 0x00000001ff027807 */ /* 0x000fe40000800000 */
[----:B------:R-:W-:Y:S02]  /*9d10*/  SEL R0, R0, RZ, P1 ;  /* 0x000000ff00007207 */ /* 0x000fe40000800000 */
[----:B------:R-:W-:-:S03]  /*9d20*/  LOP3.LUT R7, R7, R2, RZ, 0x3c, !PT ;  /* 0x0000000207077212 */ /* 0x000fc600078e3cff */
[----:B0-----:R-:W-:Y:S01]  /*9d30*/  IMAD R9, R0, 0x8, R3 ;  /* 0x0000000800097824 */ /* 0x001fe200078e0203 */
[----:B------:R-:W-:Y:S01]  /*9d40*/  SHF.L.U32 R4, R7, 0x1f, RZ ;  /* 0x0000001f07047819 */ /* 0x000fe200000006ff */
[----:B-1----:R-:W-:Y:S06]  /*9d50*/  @!P0 BRA `(.L_x_314) ;  /* 0x0000000800b48947 */ /* 0x002fec0003800000 */
.L_x_339:
        /* <DEDUP_REMOVED lines=9> */
.L_x_340:
        /* <DEDUP_REMOVED lines=9> */
.L_x_341:
        /* <DEDUP_REMOVED lines=9> */
.L_x_342:
        /* <DEDUP_REMOVED lines=9> */
.L_x_343:
        /* <DEDUP_REMOVED lines=9> */
.L_x_344:
        /* <DEDUP_REMOVED lines=9> */
.L_x_345:
        /* <DEDUP_REMOVED lines=9> */
.L_x_346:
        /* <DEDUP_REMOVED lines=9> */
.L_x_347:
        /* <DEDUP_REMOVED lines=9> */
.L_x_348:
        /* <DEDUP_REMOVED lines=9> */
.L_x_349:
        /* <DEDUP_REMOVED lines=9> */
.L_x_350:
        /* <DEDUP_REMOVED lines=9> */
.L_x_351:
        /* <DEDUP_REMOVED lines=9> */
.L_x_352:
[----:B------:R-:W1:Y:S01]  /*a4b0*/  SYNCS.PHASECHK.TRANS64.TRYWAIT P0, [R6+URZ], R5 ;  /* 0x00000005060075a7 */ /* 0x000e62000800017f */
[----:B------:R-:W-:-:S05]  /*a4c0*/  VIADD R0, R0, 0x1 ;  /* 0x0000000100007836 */ /* 0x000fca0000000000 */
[----:B------:R-:W-:-:S04]  /*a4d0*/  ISETP.NE.AND P1, PT, R0, 0x12, PT ;  /* 0x000000120000780c */ /* 0x000fc80003f25270 */
[----:B------:R-:W-:Y:S02]  /*a4e0*/  SEL R2, RZ, 0x1, P1 ;  /* 0x00000001ff027807 */ /* 0x000fe40000800000 */
[----:B------:R-:W-:Y:S02]  /*a4f0*/  SEL R0, R0, RZ, P1 ;  /* 0x000000ff00007207 */ /* 0x000fe40000800000 */
[----:B------:R-:W-:Y:S01]  /*a500*/  LOP3.LUT R2, R7, R2, RZ, 0x3c, !PT ;  /* 0x0000000207027212 */ /* 0x000fe200078e3cff */
[----:B-1----:R-:W-:Y:S06]  /*a510*/  @!P0 BRA `(.L_x_328) ;  /* 0x0000000400dc8947 */ /* 0x002fec0003800000 */
.L_x_353:
[----:B------:R-:W-:Y:S01]  /*a520*/  IMAD R3, R0, 0x8, R3 ;  /* 0x0000000800037824 */ /* 0x000fe200078e0203 */
[----:B------:R-:W-:-:S07]  /*a530*/  SHF.L.U32 R0, R2, 0x1f, RZ ;  /* 0x0000001f02007819 */ /* 0x000fce00000006ff */
.L_x_329:
[----:B--2---:R2:W3:Y:S02]  /*a540*/  SYNCS.PHASECHK.TRANS64.TRYWAIT P0, [R3+URZ], R0 ;  /* 0x00000000030075a7 */ /* 0x0044e4000800017f */
[----:B---3--:R-:W-:Y:S05]  /*a550*/  @!P0 NANOSLEEP.SYNCS 0x989680 ;  /* 0x009896800000895d */ /* 0x008fea0003900000 */
[----:B------:R-:W3:Y:S02]  /*a560*/  @!P0 SYNCS.PHASECHK.TRANS64 P0, [R3+URZ], R0 ;  /* 0x00000000030085a7 */ /* 0x000ee4000800007f */
[----:B---3--:R-:W-:Y:S05]  /*a570*/  @!P0 BRA `(.L_x_329) ;  /* 0xfffffffc00f08947 */ /* 0x008fea000383ffff */
.L_x_310:
[----:B------:R-:W-:Y:S05]  /*a580*/  BSYNC B0 ;  /* 0x0000000000007941 */ /* 0x000fea0003800000 */
.L_x_309:
[----:B------:R-:W-:Y:S05]  /*a590*/  EXIT ;  /* 0x000000000000794d */ /* 0x000fea0003800000 */
.L_x_18:
[----:B----4-:R4:W0:Y:S02]  /*a5a0*/  SYNCS.PHASECHK.TRANS64.TRYWAIT P1, [R3+URZ], R0 ;  /* 0x00000000030075a7 */ /* 0x010824000802017f */
[----:B0-----:R-:W-:Y:S05]  /*a5b0*/  @!P1 NANOSLEEP.SYNCS 0x989680 ;  /* 0x009896800000995d */ /* 0x001fea0003900000 */
[----:B------:R-:W0:Y:S02]  /*a5c0*/  @!P1 SYNCS.PHASECHK.TRANS64 P1, [R3+URZ], R0 ;  /* 0x00000000030095a7 */ /* 0x000e24000802007f */
[----:B0-----:R-:W-:Y:S05]  /*a5d0*/  @!P1 BRA `(.L_x_18) ;  /* 0xfffffffc00f09947 */ /* 0x001fea000383ffff */
[----:B------:R-:W-:Y:S05]  /*a5e0*/  BRA `(.L_x_17) ;  /* 0xffffff6c009c7947 */ /* 0x000fea000383ffff */
.L_x_23:
[----:B-1----:R1:W3:Y:S02]  /*a5f0*/  SYNCS.PHASECHK.TRANS64.TRYWAIT P1, [R5+URZ], R4 ;  /* 0x00000004050075a7 */ /* 0x0022e4000802017f */
[----:B---3--:R-:W-:Y:S05]  /*a600*/  @!P1 NANOSLEEP.SYNCS 0x989680 ;  /* 0x009896800000995d */ /* 0x008fea0003900000 */
[----:B------:R-:W3:Y:S02]  /*a610*/  @!P1 SYNCS.PHASECHK.TRANS64 P1, [R5+URZ], R4 ;  /* 0x00000004050095a7 */ /* 0x000ee4000802007f */
[----:B---3--:R-:W-:Y:S05]  /*a620*/  @!P1 BRA `(.L_x_23) ;  /* 0xfffffffc00f09947 */ /* 0x008fea000383ffff */
[----:B------:R-:W-:Y:S05]  /*a630*/  BRA `(.L_x_22) ;  /* 0xffffff7000407947 */ /* 0x000fea000383ffff */
.L_x_296:
[----:B------:R-:W-:Y:S01]  /*a640*/  BSSY B1, `(.L_x_330) ;  /* 0x0000006000017945 */ /* 0x000fe20003800000 */
[----:B------:R-:W-:-:S07]  /*a650*/  IMAD.MOV.U32 R15, RZ, RZ, -0x1 ;  /* 0xffffffffff0f7424 */ /* 0x000fce00078e00ff */
[----:B------:R-:W-:Y:S05]  /*a660*/  WARPSYNC.COLLECTIVE R15, `(.L_x_331) ;  /* 0x000000000f0c7348 */ /* 0x000fea0003c00000 */
[----:B------:R-:W-:Y:S02]  /*a670*/  ELECT P6, UR62, PT ;  /* 0x00000000003e782f */ /* 0x000fe400038c0000 */
[----:B------:R-:W-:Y:S01]  /*a680*/  MOV R14, UR62 ;  /* 0x0000003e000e7c02 */ /* 0x000fe20008000f00 */
[----:B------:R-:W-:Y:S10]  /*a690*/  ENDCOLLECTIVE ;  /* 0x000000000000791b */ /* 0x000ff40003800000 */
.L_x_331:
[----:B------:R-:W-:Y:S05]  /*a6a0*/  BSYNC B1 ;  /* 0x0000000000017941 */ /* 0x000fea0003800000 */
.L_x_330:
[----:B------:R-:W-:Y:S05]  /*a6b0*/  BRA `(.L_x_332) ;  /* 0xffffffe800547947 */ /* 0x000fea000383ffff */
.L_x_299:
[----:B0-----:R0:W1:Y:S02]  /*a6c0*/  SYNCS.PHASECHK.TRANS64.TRYWAIT P1, [R14+URZ+0x90], R7 ;  /* 0x000090070e0075a7 */ /* 0x001064000802017f */
[----:B-1----:R-:W-:Y:S05]  /*a6d0*/  @!P1 NANOSLEEP.SYNCS 0x989680 ;  /* 0x009896800000995d */ /* 0x002fea0003900000 */
[----:B------:R-:W1:Y:S02]  /*a6e0*/  @!P1 SYNCS.PHASECHK.TRANS64 P1, [R14+URZ+0x90], R7 ;  /* 0x000090070e0095a7 */ /* 0x000e64000802007f */
[----:B-1----:R-:W-:Y:S05]  /*a6f0*/  @!P1 BRA `(.L_x_299) ;  /* 0xfffffffc00f09947 */ /* 0x002fea000383ffff */
[----:B------:R-:W-:Y:S05]  /*a700*/  BRA `(.L_x_333) ;  /* 0xffffffe800887947 */ /* 0x000fea000383ffff */
.L_x_308:
[----:B------:R-:W-:Y:S01]  /*a710*/  BSSY B0, `(.L_x_334) ;  /* 0x0000006000007945 */ /* 0x000fe20003800000 */
[----:B------:R-:W-:-:S07]  /*a720*/  IMAD.MOV.U32 R15, RZ, RZ, -0x1 ;  /* 0xffffffffff0f7424 */ /* 0x000fce00078e00ff */
[----:B------:R-:W-:Y:S05]  /*a730*/  WARPSYNC.COLLECTIVE R15, `(.L_x_335) ;  /* 0x000000000f0c7348 */ /* 0x000fea0003c00000 */
[----:B------:R-:W-:Y:S02]  /*a740*/  ELECT P6, UR62, PT ;  /* 0x00000000003e782f */ /* 0x000fe400038c0000 */
[----:B------:R-:W-:Y:S01]  /*a750*/  MOV R14, UR62 ;  /* 0x0000003e000e7c02 */ /* 0x000fe20008000f00 */
[----:B------:R-:W-:Y:S10]  /*a760*/  ENDCOLLECTIVE ;  /* 0x000000000000791b */ /* 0x000ff40003800000 */
.L_x_335:
[----:B------:R-:W-:Y:S05]  /*a770*/  BSYNC B0 ;  /* 0x0000000000007941 */ /* 0x000fea0003800000 */
.L_x_334:
[----:B------:R-:W-:Y:S05]  /*a780*/  BRA `(.L_x_336) ;  /* 0xfffffff000d87947 */ /* 0x000fea000383ffff */
.L_x_312:
[----:B0-----:R0:W1:Y:S02]  /*a790*/  SYNCS.PHASECHK.TRANS64.TRYWAIT P0, [R7+URZ], R2 ;  /* 0x00000002070075a7 */ /* 0x001064000800017f */
[----:B-1----:R-:W-:Y:S05]  /*a7a0*/  @!P0 NANOSLEEP.SYNCS 0x989680 ;  /* 0x009896800000895d */ /* 0x002fea0003900000 */
[----:B------:R-:W1:Y:S02]  /*a7b0*/  @!P0 SYNCS.PHASECHK.TRANS64 P0, [R7+URZ], R2 ;  /* 0x00000002070085a7 */ /* 0x000e64000800007f */
[----:B-1----:R-:W-:Y:S05]  /*a7c0*/  @!P0 BRA `(.L_x_312) ;  /* 0xfffffffc00f08947 */ /* 0x002fea000383ffff */
[----:B------:R-:W-:Y:S05]  /*a7d0*/  BRA `(.L_x_337) ;  /* 0xfffffff400187947 */ /* 0x000fea000383ffff */
.L_x_313:
[----:B0-----:R0:W1:Y:S02]  /*a7e0*/  SYNCS.PHASECHK.TRANS64.TRYWAIT P0, [R9+URZ], R4 ;  /* 0x00000004090075a7 */ /* 0x001064000800017f */
[----:B-1----:R-:W-:Y:S05]  /*a7f0*/  @!P0 NANOSLEEP.SYNCS 0x989680 ;  /* 0x009896800000895d */ /* 0x002fea0003900000 */
[----:B------:R-:W1:Y:S02]  /*a800*/  @!P0 SYNCS.PHASECHK.TRANS64 P0, [R9+URZ], R4 ;  /* 0x00000004090085a7 */ /* 0x000e64000800007f */
[----:B-1----:R-:W-:Y:S05]  /*a810*/  @!P0 BRA `(.L_x_313) ;  /* 0xfffffffc00f08947 */ /* 0x002fea000383ffff */
[----:B------:R-:W-:Y:S05]  /*a820*/  BRA `(.L_x_338) ;  /* 0xfffffff400287947 */ /* 0x000fea000383ffff */
.L_x_314:
[----:B0-----:R0:W1:Y:S02]  /*a830*/  SYNCS.PHASECHK.TRANS64.TRYWAIT P0, [R6+URZ], R5 ;  /* 0x00000005060075a7 */ /* 0x001064000800017f */
[----:B-1----:R-:W-:Y:S05]  /*a840*/  @!P0 NANOSLEEP.SYNCS 0x989680 ;  /* 0x009896800000895d */ /* 0x002fea0003900000 */
[----:B------:R-:W1:Y:S02]  /*a850*/  @!P0 SYNCS.PHASECHK.TRANS64 P0, [R6+URZ], R5 ;  /* 0x00000005060085a7 */ /* 0x000e64000800007f */
[----:B-1----:R-:W-:Y:S05]  /*a860*/  @!P0 BRA `(.L_x_314) ;  /* 0xfffffffc00f08947 */ /* 0x002fea000383ffff */
[----:B------:R-:W-:Y:S05]  /*a870*/  BRA `(.L_x_339) ;  /* 0xfffffff400387947 */ /* 0x000fea000383ffff */
.L_x_315:
[----:B0-----:R0:W1:Y:S02]  /*a880*/  SYNCS.PHASECHK.TRANS64.TRYWAIT P0, [R9+URZ], R4 ;  /* 0x00000004090075a7 */ /* 0x001064000800017f */
[----:B-1----:R-:W-:Y:S05]  /*a890*/  @!P0 NANOSLEEP.SYNCS 0x989680 ;  /* 0x009896800000895d */ /* 0x002fea0003900000 */
[----:B------:R-:W1:Y:S02]  /*a8a0*/  @!P0 SYNCS.PHASECHK.TRANS64 P0, [R9+URZ], R4 ;  /* 0x00000004090085a7 */ /* 0x000e64000800007f */
[----:B-1----:R-:W-:Y:S05]  /*a8b0*/  @!P0 BRA `(.L_x_315) ;  /* 0xfffffffc00f08947 */ /* 0x002fea000383ffff */
[----:B------:R-:W-:Y:S05]  /*a8c0*/  BRA `(.L_x_340) ;  /* 0xfffffff400487947 */ /* 0x000fea000383ffff */
.L_x_316:
[----:B0-----:R0:W1:Y:S02]  /*a8d0*/  SYNCS.PHASECHK.TRANS64.TRYWAIT P0, [R6+URZ], R5 ;  /* 0x00000005060075a7 */ /* 0x001064000800017f */
[----:B-1----:R-:W-:Y:S05]  /*a8e0*/  @!P0 NANOSLEEP.SYNCS 0x989680 ;  /* 0x009896800000895d */ /* 0x002fea0003900000 */
[----:B------:R-:W1:Y:S02]  /*a8f0*/  @!P0 SYNCS.PHASECHK.TRANS64 P0, [R6+URZ], R5 ;  /* 0x00000005060085a7 */ /* 0x000e64000800007f */
[----:B-1----:R-:W-:Y:S05]  /*a900*/  @!P0 BRA `(.L_x_316) ;  /* 0xfffffffc00f08947 */ /* 0x002fea000383ffff */
[----:B------:R-:W-:Y:S05]  /*a910*/  BRA `(.L_x_341) ;  /* 0xfffffff400587947 */ /* 0x000fea000383ffff */
.L_x_317:
[----:B0-----:R0:W1:Y:S02]  /*a920*/  SYNCS.PHASECHK.TRANS64.TRYWAIT P0, [R9+URZ], R4 ;  /* 0x00000004090075a7 */ /* 0x001064000800017f */
[----:B-1----:R-:W-:Y:S05]  /*a930*/  @!P0 NANOSLEEP.SYNCS 0x989680 ;  /* 0x009896800000895d */ /* 0x002fea0003900000 */
[----:B------:R-:W1:Y:S02]  /*a940*/  @!P0 SYNCS.PHASECHK.TRANS64 P0, [R9+URZ], R4 ;  /* 0x00000004090085a7 */ /* 0x000e64000800007f */
[----:B-1----:R-:W-:Y:S05]  /*a950*/  @!P0 BRA `(.L_x_317) ;  /* 0xfffffffc00f08947 */ /* 0x002fea000383ffff */
[----:B------:R-:W-:Y:S05]  /*a960*/  BRA `(.L_x_342) ;  /* 0xfffffff400687947 */ /* 0x000fea000383ffff */
.L_x_318:
[----:B0-----:R0:W1:Y:S02]  /*a970*/  SYNCS.PHASECHK.TRANS64.TRYWAIT P0, [R6+URZ], R5 ;  /* 0x00000005060075a7 */ /* 0x001064000800017f */
[----:B-1----:R-:W-:Y:S05]  /*a980*/  @!P0 NANOSLEEP.SYNCS 0x989680 ;  /* 0x009896800000895d */ /* 0x002fea0003900000 */
[----:B------:R-:W1:Y:S02]  /*a990*/  @!P0 SYNCS.PHASECHK.TRANS64 P0, [R6+URZ], R5 ;  /* 0x00000005060085a7 */ /* 0x000e64000800007f */
[----:B-1----:R-:W-:Y:S05]  /*a9a0*/  @!P0 BRA `(.L_x_318) ;  /* 0xfffffffc00f08947 */ /* 0x002fea000383ffff */
[----:B------:R-:W-:Y:S05]  /*a9b0*/  BRA `(.L_x_343) ;  /* 0xfffffff400787947 */ /* 0x000fea000383ffff */
.L_x_319:
[----:B0-----:R0:W1:Y:S02]  /*a9c0*/  SYNCS.PHASECHK.TRANS64.TRYWAIT P0, [R9+URZ], R4 ;  /* 0x00000004090075a7 */ /* 0x001064000800017f */
[----:B-1----:R-:W-:Y:S05]  /*a9d0*/  @!P0 NANOSLEEP.SYNCS 0x989680 ;  /* 0x009896800000895d */ /* 0x002fea0003900000 */
[----:B------:R-:W1:Y:S02]  /*a9e0*/  @!P0 SYNCS.PHASECHK.TRANS64 P0, [R9+URZ], R4 ;  /* 0x00000004090085a7 */ /* 0x000e64000800007f */
[----:B-1----:R-:W-:Y:S05]  /*a9f0*/  @!P0 BRA `(.L_x_319) ;  /* 0xfffffffc00f08947 */ /* 0x002fea000383ffff */
[----:B------:R-:W-:Y:S05]  /*aa00*/  BRA `(.L_x_344) ;  /* 0xfffffff400887947 */ /* 0x000fea000383ffff */
.L_x_320:
[----:B0-----:R0:W1:Y:S02]  /*aa10*/  SYNCS.PHASECHK.TRANS64.TRYWAIT P0, [R6+URZ], R5 ;  /* 0x00000005060075a7 */ /* 0x001064000800017f */
[----:B-1----:R-:W-:Y:S05]  /*aa20*/  @!P0 NANOSLEEP.SYNCS 0x989680 ;  /* 0x009896800000895d */ /* 0x002fea0003900000 */
[----:B------:R-:W1:Y:S02]  /*aa30*/  @!P0 SYNCS.PHASECHK.TRANS64 P0, [R6+URZ], R5 ;  /* 0x00000005060085a7 */ /* 0x000e64000800007f */
[----:B-1----:R-:W-:Y:S05]  /*aa40*/  @!P0 BRA `(.L_x_320) ;  /* 0xfffffffc00f08947 */ /* 0x002fea000383ffff */
[----:B------:R-:W-:Y:S05]  /*aa50*/  BRA `(.L_x_345) ;  /* 0xfffffff400987947 */ /* 0x000fea000383ffff */
.L_x_321:
[----:B0-----:R0:W1:Y:S02]  /*aa60*/  SYNCS.PHASECHK.TRANS64.TRYWAIT P0, [R9+URZ], R4 ;  /* 0x00000004090075a7 */ /* 0x001064000800017f */
[----:B-1----:R-:W-:Y:S05]  /*aa70*/  @!P0 NANOSLEEP.SYNCS 0x989680 ;  /* 0x009896800000895d */ /* 0x002fea0003900000 */
[----:B------:R-:W1:Y:S02]  /*aa80*/  @!P0 SYNCS.PHASECHK.TRANS64 P0, [R9+URZ], R4 ;  /* 0x00000004090085a7 */ /* 0x000e64000800007f */
[----:B-1----:R-:W-:Y:S05]  /*aa90*/  @!P0 BRA `(.L_x_321) ;  /* 0xfffffffc00f08947 */ /* 0x002fea000383ffff */
[----:B------:R-:W-:Y:S05]  /*aaa0*/  BRA `(.L_x_346) ;  /* 0xfffffff400a87947 */ /* 0x000fea000383ffff */
.L_x_322:
[----:B0-----:R0:W1:Y:S02]  /*aab0*/  SYNCS.PHASECHK.TRANS64.TRYWAIT P0, [R6+URZ], R5 ;  /* 0x00000005060075a7 */ /* 0x001064000800017f */
[----:B-1----:R-:W-:Y:S05]  /*aac0*/  @!P0 NANOSLEEP.SYNCS 0x989680 ;  /* 0x009896800000895d */ /* 0x002fea0003900000 */
[----:B------:R-:W1:Y:S02]  /*aad0*/  @!P0 SYNCS.PHASECHK.TRANS64 P0, [R6+URZ], R5 ;  /* 0x00000005060085a7 */ /* 0x000e64000800007f */
[----:B-1----:R-:W-:Y:S05]  /*aae0*/  @!P0 BRA `(.L_x_322) ;  /* 0xfffffffc00f08947 */ /* 0x002fea000383ffff */
[----:B------:R-:W-:Y:S05]  /*aaf0*/  BRA `(.L_x_347) ;  /* 0xfffffff400b87947 */ /* 0x000fea000383ffff */
.L_x_323:
[----:B0-----:R0:W1:Y:S02]  /*ab00*/  SYNCS.PHASECHK.TRANS64.TRYWAIT P0, [R9+URZ], R4 ;  /* 0x00000004090075a7 */ /* 0x001064000800017f */
[----:B-1----:R-:W-:Y:S05]  /*ab10*/  @!P0 NANOSLEEP.SYNCS 0x989680 ;  /* 0x009896800000895d */ /* 0x002fea0003900000 */
[----:B------:R-:W1:Y:S02]  /*ab20*/  @!P0 SYNCS.PHASECHK.TRANS64 P0, [R9+URZ], R4 ;  /* 0x00000004090085a7 */ /* 0x000e64000800007f */
[----:B-1----:R-:W-:Y:S05]  /*ab30*/  @!P0 BRA `(.L_x_323) ;  /* 0xfffffffc00f08947 */ /* 0x002fea000383ffff */
[----:B------:R-:W-:Y:S05]  /*ab40*/  BRA `(.L_x_348) ;  /* 0xfffffff400c87947 */ /* 0x000fea000383ffff */
.L_x_324:
[----:B0-----:R0:W1:Y:S02]  /*ab50*/  SYNCS.PHASECHK.TRANS64.TRYWAIT P0, [R6+URZ], R5 ;  /* 0x00000005060075a7 */ /* 0x001064000800017f */
[----:B-1----:R-:W-:Y:S05]  /*ab60*/  @!P0 NANOSLEEP.SYNCS 0x989680 ;  /* 0x009896800000895d */ /* 0x002fea0003900000 */
[----:B------:R-:W1:Y:S02]  /*ab70*/  @!P0 SYNCS.PHASECHK.TRANS64 P0, [R6+URZ], R5 ;  /* 0x00000005060085a7 */ /* 0x000e64000800007f */
[----:B-1----:R-:W-:Y:S05]  /*ab80*/  @!P0 BRA `(.L_x_324) ;  /* 0xfffffffc00f08947 */ /* 0x002fea000383ffff */
[----:B------:R-:W-:Y:S05]  /*ab90*/  BRA `(.L_x_349) ;  /* 0xfffffff400d87947 */ /* 0x000fea000383ffff */
.L_x_325:
[----:B0-----:R0:W1:Y:S02]  /*aba0*/  SYNCS.PHASECHK.TRANS64.TRYWAIT P0, [R9+URZ], R4 ;  /* 0x00000004090075a7 */ /* 0x001064000800017f */
[----:B-1----:R-:W-:Y:S05]  /*abb0*/  @!P0 NANOSLEEP.SYNCS 0x989680 ;  /* 0x009896800000895d */ /* 0x002fea0003900000 */
[----:B------:R-:W1:Y:S02]  /*abc0*/  @!P0 SYNCS.PHASECHK.TRANS64 P0, [R9+URZ], R4 ;  /* 0x00000004090085a7 */ /* 0x000e64000800007f */
[----:B-1----:R-:W-:Y:S05]  /*abd0*/  @!P0 BRA `(.L_x_325) ;  /* 0xfffffffc00f08947 */ /* 0x002fea000383ffff */
[----:B------:R-:W-:Y:S05]  /*abe0*/  BRA `(.L_x_350) ;  /* 0xfffffff400e87947 */ /* 0x000fea000383ffff */
.L_x_326:
[----:B0-----:R0:W1:Y:S02]  /*abf0*/  SYNCS.PHASECHK.TRANS64.TRYWAIT P0, [R6+URZ], R5 ;  /* 0x00000005060075a7 */ /* 0x001064000800017f */
[----:B-1----:R-:W-:Y:S05]  /*ac00*/  @!P0 NANOSLEEP.SYNCS 0x989680 ;  /* 0x009896800000895d */ /* 0x002fea0003900000 */
[----:B------:R-:W1:Y:S02]  /*ac10*/  @!P0 SYNCS.PHASECHK.TRANS64 P0, [R6+URZ], R5 ;  /* 0x00000005060085a7 */ /* 0x000e64000800007f */
[----:B-1----:R-:W-:Y:S05]  /*ac20*/  @!P0 BRA `(.L_x_326) ;  /* 0xfffffffc00f08947 */ /* 0x002fea000383ffff */
[----:B------:R-:W-:Y:S05]  /*ac30*/  BRA `(.L_x_351) ;  /* 0xfffffff400f87947 */ /* 0x000fea000383ffff */
.L_x_327:
[----:B0-----:R0:W1:Y:S02]  /*ac40*/  SYNCS.PHASECHK.TRANS64.TRYWAIT P0, [R9+URZ], R4 ;  /* 0x00000004090075a7 */ /* 0x001064000800017f */
[----:B-1----:R-:W-:Y:S05]  /*ac50*/  @!P0 NANOSLEEP.SYNCS 0x989680 ;  /* 0x009896800000895d */ /* 0x002fea0003900000 */
[----:B------:R-:W1:Y:S02]  /*ac60*/  @!P0 SYNCS.PHASECHK.TRANS64 P0, [R9+URZ], R4 ;  /* 0x00000004090085a7 */ /* 0x000e64000800007f */
[----:B-1----:R-:W-:Y:S05]  /*ac70*/  @!P0 BRA `(.L_x_327) ;  /* 0xfffffffc00f08947 */ /* 0x002fea000383ffff */
[----:B------:R-:W-:Y:S05]  /*ac80*/  BRA `(.L_x_352) ;  /* 0xfffffff800087947 */ /* 0x000fea000383ffff */
.L_x_328:
[----:B-1----:R1:W2:Y:S02]  /*ac90*/  SYNCS.PHASECHK.TRANS64.TRYWAIT P0, [R6+URZ], R5 ;  /* 0x00000005060075a7 */ /* 0x0022a4000800017f */
[----:B--2---:R-:W-:Y:S05]  /*aca0*/  @!P0 NANOSLEEP.SYNCS 0x989680 ;  /* 0x009896800000895d */ /* 0x004fea0003900000 */
[----:B------:R-:W2:Y:S02]  /*acb0*/  @!P0 SYNCS.PHASECHK.TRANS64 P0, [R6+URZ], R5 ;  /* 0x00000005060085a7 */ /* 0x000ea4000800007f */
[----:B--2---:R-:W-:Y:S05]  /*acc0*/  @!P0 BRA `(.L_x_328) ;  /* 0xfffffffc00f08947 */ /* 0x004fea000383ffff */
[----:B------:R-:W-:Y:S05]  /*acd0*/  BRA `(.L_x_353) ;  /* 0xfffffff800107947 */ /* 0x000fea000383ffff */
.L_x_354:
[----:B------:R-:W-:-:S00]  /*ace0*/  BRA `(.L_x_354) ;  /* 0xfffffffc00fc7947 */ /* 0x000fc0000383ffff */
[----:B------:R-:W-:-:S00]  /*acf0*/  NOP ;  /* 0x0000000000007918 */ /* 0x000fc00000000000 */
        /* <DEDUP_REMOVED lines=8> */
.L_x_355:


//--------------------- .nv.global.init           --------------------------
	.section	.nv.global.init,"aw",@progbits
.nv.global.init:
	.type		$str$22,@object
	.size		$str$22,($str$23 - $str$22)
$str$22:
        /*0000*/ 	.byte	0x6b, 0x5f, 0x74, 0x69, 0x6c, 0x65, 0x5f, 0x63, 0x6f, 0x75, 0x6e, 0x74, 0x20, 0x3e, 0x3d, 0x20
        /*0010*/ 	.byte	0x31, 0x00
	.type		$str$23,@object
	.size		$str$23,(__unnamed_1 - $str$23)
$str$23:
        /*0012*/ 	.byte	0x2f, 0x74, 0x6d, 0x70, 0x2f, 0x63, 0x75, 0x74, 0x6c, 0x61, 0x73, 0x73, 0x5f, 0x73, 0x77, 0x65
        /*0022*/ 	.byte	0x65, 0x70, 0x5f, 0x73, 0x72, 0x63, 0x2f, 0x69, 0x6e, 0x63, 0x6c, 0x75, 0x64, 0x65, 0x2f, 0x63
        /*0032*/ 	.byte	0x75, 0x74, 0x6c, 0x61, 0x73, 0x73, 0x2f, 0x67, 0x65, 0x6d, 0x6d, 0x2f, 0x63, 0x6f, 0x6c, 0x6c
        /*0042*/ 	.byte	0x65, 0x63, 0x74, 0x69, 0x76, 0x65, 0x2f, 0x73, 0x6d, 0x39, 0x30, 0x5f, 0x6d, 0x6d, 0x61, 0x5f
        /*0052*/ 	.byte	0x74, 0x6d, 0x61, 0x5f, 0x67, 0x6d, 0x6d, 0x61, 0x5f, 0x73, 0x73, 0x5f, 0x77, 0x61, 0x72, 0x70
        /*0062*/ 	.byte	0x73, 0x70, 0x65, 0x63, 0x69, 0x61, 0x6c, 0x69, 0x7a, 0x65, 0x64, 0x2e, 0x68, 0x70, 0x70, 0x00
	.type		__unnamed_1,@object
	.size		__unnamed_1,(.L_0 - __unnamed_1)
__unnamed_1:
        /*0072*/ 	.byte	0x76, 0x6f, 0x69, 0x64, 0x20, 0x63, 0x75, 0x74, 0x6c, 0x61, 0x73, 0x73, 0x3a, 0x3a, 0x67, 0x65
        /* <DEDUP_REMOVED lines=172> */
        /*0b42*/ 	.byte	0x5d, 0x00
.L_0:


//--------------------- .nv.shared._ZN7cutlass13device_kernelINS_4gemm6kernel13GemmUniversalIN4cute5tupleIJiiiiEEENS1_10collective13CollectiveMmaINS1_34MainloopSm90TmaGmmaWarpSpecializedILi18ENS5_IJNS4_1CILi1EEESB_SB_EEENS1_35KernelTmaWarpSpecializedCooperativeEEENS5_IJNSA_ILi256EEENSA_ILi128EEENSA_ILi32EEEEEEaNS5_IJlSB_lEEEaSJ_NS4_8TiledMMAINS4_8MMA_AtomIJNS4_4SM904GMMA27MMA_64x128x32_S32S8S8_SS_TNEEEENS4_6LayoutINS5_IJNSA_ILi2EEESB_SB_EEENS5_IJSB_NSA_ILi0EEEST_EEEEENS5_IJNS4_10UnderscoreESW_SW_EEEEENS4_13SM90_TMA_LOADENS4_14ComposedLayoutINS4_7SwizzleILi1ELi4ELi3EEENS4_18smem_ptr_flag_bitsILi8EEENSQ_INS5_IJNSA_ILi8EEESH_EEENS5_IJSH_SB_EEEEEEEvNS4_8identityESZ_S19_vS1A_EENS_8epilogue10collective6detail29Sm90TmaWarpSpecializedAdapterINS1D_15DefaultEpilogueIaSJ_SJ_NS1C_6thread17LinearCombinationIaLi1EiiLNS1H_9ScaleType4KindE0ELNS_15FloatRoundStyleE2EaEENS1_15EpilogueDefaultEEEEEvvEEEEvNT_6ParamsE --------------------------
	.section	.nv.shared._ZN7cutlass13device_kernelINS_4gemm6kernel13GemmUniversalIN4cute5tupleIJiiiiEEENS1_10collective13CollectiveMmaINS1_34MainloopSm90TmaGmmaWarpSpecializedILi18ENS5_IJNS4_1CILi1EEESB_SB_EEENS1_35KernelTmaWarpSpecializedCooperativeEEENS5_IJNSA_ILi256EEENSA_ILi128EEENSA_ILi32EEEEEEaNS5_IJlSB_lEEEaSJ_NS4_8TiledMMAINS4_8MMA_AtomIJNS4_4SM904GMMA27MMA_64x128x32_S32S8S8_SS_TNEEEENS4_6LayoutINS5_IJNSA_ILi2EEESB_SB_EEENS5_IJSB_NSA_ILi0EEEST_EEEEENS5_IJNS4_10UnderscoreESW_SW_EEEEENS4_13SM90_TMA_LOADENS4_14ComposedLayoutINS4_7SwizzleILi1ELi4ELi3EEENS4_18smem_ptr_flag_bitsILi8EEENSQ_INS5_IJNSA_ILi8EEESH_EEENS5_IJSH_SB_EEEEEEEvNS4_8identityESZ_S19_vS1A_EENS_8epilogue10collective6detail29Sm90TmaWarpSpecializedAdapterINS1D_15DefaultEpilogueIaSJ_SJ_NS1C_6thread17LinearCombinationIaLi1EiiLNS1H_9ScaleType4KindE0ELNS_15FloatRoundStyleE2EaEENS1_15EpilogueDefaultEEEEEvvEEEEvNT_6ParamsE,"aw",@nobits
	.sectionflags	@""
	.align	16
	.zero		1024


//--------------------- .nv.shared.reserved.0     --------------------------
	.section	.nv.shared.reserved.0,"aw",@nobits
	.weak		__nv_reservedSMEM_offset_0_alias
	.size		__nv_reservedSMEM_offset_0_alias, 0, 0
	.other		__nv_reservedSMEM_offset_0_alias,@"STO_CUDA_RESERVED_SHARED STV_DEFAULT"
__nv_reservedSMEM_offset_0_alias:
	.zero		0


//--------------------- .nv.global                --------------------------
	.section	.nv.global,"aw",@nobits
.nv.global:
	.type		_ZN39_INTERNAL_0a315dfa_4_k_cu_e1ed00b4_60204cute1_E,@object
	.size		_ZN39_INTERNAL_0a315dfa_4_k_cu_e1ed00b4_60204cute1_E,(_ZN39_INTERNAL_0a315dfa_4_k_cu_e1ed00b4_60204cuda3std3__45__cpo6cbeginE - _ZN39_INTERNAL_0a315dfa_4_k_cu_e1ed00b4_60204cute1_E)
_ZN39_INTERNAL_0a315dfa_4_k_cu_e1ed00b4_60204cute1_E:
	.zero		1
	.type		_ZN39_INTERNAL_0a315dfa_4_k_cu_e1ed00b4_60204cuda3std3__45__cpo6cbeginE,@object
	.size		_ZN39_INTERNAL_0a315dfa_4_k_cu_e1ed00b4_60204cuda3std3__45__cpo6cbeginE,(_ZN39_INTERNAL_0a315dfa_4_k_cu_e1ed00b4_60204cuda3std3__48in_placeE - _ZN39_INTERNAL_0a315dfa_4_k_cu_e1ed00b4_60204cuda3std3__45__cpo6cbeginE)
_ZN39_INTERNAL_0a315dfa_4_k_cu_e1ed00b4_60204cuda3std3__45__cpo6cbeginE:
	.zero		1
	.type		_ZN39_INTERNAL_0a315dfa_4_k_cu_e1ed00b4_60204cuda3std3__48in_placeE,@object
	.size		_ZN39_INTERNAL_0a315dfa_4_k_cu_e1ed00b4_60204cuda3std3__48in_placeE,(_ZN39_INTERNAL_0a315dfa_4_k_cu_e1ed00b4_60204cuda3std6ranges3__45__cpo9iter_moveE - _ZN39_INTERNAL_0a315dfa_4_k_cu_e1ed00b4_60204cuda3std3__48in_placeE)
_ZN39_INTERNAL_0a315dfa_4_k_cu_e1ed00b4_60204cuda3std3__48in_placeE:
	.zero		1
	.type		_ZN39_INTERNAL_0a315dfa_4_k_cu_e1ed00b4_60204cuda3std6ranges3__45__cpo9iter_moveE,@object
	.size		_ZN39_INTERNAL_0a315dfa_4_k_cu_e1ed00b4_60204cuda3std6ranges3__45__cpo9iter_moveE,(_ZN39_INTERNAL_0a315dfa_4_k_cu_e1ed00b4_60204cuda3std3__45__cpo5beginE - _ZN39_INTERNAL_0a315dfa_4_k_cu_e1ed00b4_60204cuda3std6ranges3__45__cpo9iter_moveE)
_ZN39_INTERNAL_0a315dfa_4_k_cu_e1ed00b4_60204cuda3std6ranges3__45__cpo9iter_moveE:
	.zero		1
	.type		_ZN39_INTERNAL_0a315dfa_4_k_cu_e1ed00b4_60204cuda3std3__45__cpo5beginE,@object
	.size		_ZN39_INTERNAL_0a315dfa_4_k_cu_e1ed00b4_60204cuda3std3__45__cpo5beginE,(_ZN39_INTERNAL_0a315dfa_4_k_cu_e1ed00b4_60204cuda3std3__441_GLOBAL__N__0a315dfa_4_k_cu_e1ed00b4_60206ignoreE - _ZN39_INTERNAL_0a315dfa_4_k_cu_e1ed00b4_60204cuda3std3__45__cpo5beginE)
_ZN39_INTERNAL_0a315dfa_4_k_cu_e1ed00b4_60204cuda3std3__45__cpo5beginE:
	.zero		1
	.type		_ZN39_INTERNAL_0a315dfa_4_k_cu_e1ed00b4_60204cuda3std3__441_GLOBAL__N__0a315dfa_4_k_cu_e1ed00b4_60206ignoreE,@object
	.size		_ZN39_INTERNAL_0a315dfa_4_k_cu_e1ed00b4_60204cuda3std3__441_GLOBAL__N__0a315dfa_4_k_cu_e1ed00b4_60206ignoreE,(_ZN39_INTERNAL_0a315dfa_4_k_cu_e1ed00b4_60204cute7productE - _ZN39_INTERNAL_0a315dfa_4_k_cu_e1ed00b4_60204cuda3std3__441_GLOBAL__N__0a315dfa_4_k_cu_e1ed00b4_60206ignoreE)
_ZN39_INTERNAL_0a315dfa_4_k_cu_e1ed00b4_60204cuda3std3__441_GLOBAL__N__0a315dfa_4_k_cu_e1ed00b4_60206ignoreE:
	.zero		1
	.type		_ZN39_INTERNAL_0a315dfa_4_k_cu_e1ed00b4_60204cute7productE,@object
	.size		_ZN39_INTERNAL_0a315dfa_4_k_cu_e1ed00b4_60204cute7productE,(_ZN39_INTERNAL_0a315dfa_4_k_cu_e1ed00b4_60204cuda3std3__45__cpo3endE - _ZN39_INTERNAL_0a315dfa_4_k_cu_e1ed00b4_60204cute7productE)
_ZN39_INTERNAL_0a315dfa_4_k_cu_e1ed00b4_60204cute7productE:
	.zero		1
	.type		_ZN39_INTERNAL_0a315dfa_4_k_cu_e1ed00b4_60204cuda3std3__45__cpo3endE,@object
	.size		_ZN39_INTERNAL_0a315dfa_4_k_cu_e1ed00b4_60204cuda3std3__45__cpo3endE,(_ZN39_INTERNAL_0a315dfa_4_k_cu_e1ed00b4_60204cuda3std3__419piecewise_constructE - _ZN39_INTERNAL_0a315dfa_4_k_cu_e1ed00b4_60204cuda3std3__45__cpo3endE)
_ZN39_INTERNAL_0a315dfa_4_k_cu_e1ed00b4_60204cuda3std3__45__cpo3endE:
	.zero		1
	.type		_ZN39_INTERNAL_0a315dfa_4_k_cu_e1ed00b4_60204cuda3std3__419piecewise_constructE,@object
	.size		_ZN39_INTERNAL_0a315dfa_4_k_cu_e1ed00b4_60204cuda3std3__419piecewise_constructE,(_ZN39_INTERNAL_0a315dfa_4_k_cu_e1ed00b4_60204cuda3std3__45__cpo4cendE - _ZN39_INTERNAL_0a315dfa_4_k_cu_e1ed00b4_60204cuda3std3__419piecewise_constructE)
_ZN39_INTERNAL_0a315dfa_4_k_cu_e1ed00b4_60204cuda3std3__419piecewise_constructE:
	.zero		1
	.type		_ZN39_INTERNAL_0a315dfa_4_k_cu_e1ed00b4_60204cuda3std3__45__cpo4cendE,@object
	.size		_ZN39_INTERNAL_0a315dfa_4_k_cu_e1ed00b4_60204cuda3std3__45__cpo4cendE,(_ZN39_INTERNAL_0a315dfa_4_k_cu_e1ed00b4_60204cuda3std6ranges3__45__cpo4swapE - _ZN39_INTERNAL_0a315dfa_4_k_cu_e1ed00b4_60204cuda3std3__45__cpo4cendE)
_ZN39_INTERNAL_0a315dfa_4_k_cu_e1ed00b4_60204cuda3std3__45__cpo4cendE:
	.zero		1
	.type		_ZN39_INTERNAL_0a315dfa_4_k_cu_e1ed00b4_60204cuda3std6ranges3__45__cpo4swapE,@object
	.size		_ZN39_INTERNAL_0a315dfa_4_k_cu_e1ed00b4_60204cuda3std6ranges3__45__cpo4swapE,(.L_8 - _ZN39_INTERNAL_0a315dfa_4_k_cu_e1ed00b4_60204cuda3std6ranges3__45__cpo4swapE)
_ZN39_INTERNAL_0a315dfa_4_k_cu_e1ed00b4_60204cuda3std6ranges3__45__cpo4swapE:
	.zero		1
.L_8:


//--------------------- .nv.constant0._ZN7cutlass13device_kernelINS_4gemm6kernel13GemmUniversalIN4cute5tupleIJiiiiEEENS1_10collective13CollectiveMmaINS1_34MainloopSm90TmaGmmaWarpSpecializedILi18ENS5_IJNS4_1CILi1EEESB_SB_EEENS1_35KernelTmaWarpSpecializedCooperativeEEENS5_IJNSA_ILi256EEENSA_ILi128EEENSA_ILi32EEEEEEaNS5_IJlSB_lEEEaSJ_NS4_8TiledMMAINS4_8MMA_AtomIJNS4_4SM904GMMA27MMA_64x128x32_S32S8S8_SS_TNEEEENS4_6LayoutINS5_IJNSA_ILi2EEESB_SB_EEENS5_IJSB_NSA_ILi0EEEST_EEEEENS5_IJNS4_10UnderscoreESW_SW_EEEEENS4_13SM90_TMA_LOADENS4_14ComposedLayoutINS4_7SwizzleILi1ELi4ELi3EEENS4_18smem_ptr_flag_bitsILi8EEENSQ_INS5_IJNSA_ILi8EEESH_EEENS5_IJSH_SB_EEEEEEEvNS4_8identityESZ_S19_vS1A_EENS_8epilogue10collective6detail29Sm90TmaWarpSpecializedAdapterINS1D_15DefaultEpilogueIaSJ_SJ_NS1C_6thread17LinearCombinationIaLi1EiiLNS1H_9ScaleType4KindE0ELNS_15FloatRoundStyleE2EaEENS1_15EpilogueDefaultEEEEEvvEEEEvNT_6ParamsE --------------------------
	.section	.nv.constant0._ZN7cutlass13device_kernelINS_4gemm6kernel13GemmUniversalIN4cute5tupleIJiiiiEEENS1_10collective13CollectiveMmaINS1_34MainloopSm90TmaGmmaWarpSpecializedILi18ENS5_IJNS4_1CILi1EEESB_SB_EEENS1_35KernelTmaWarpSpecializedCooperativeEEENS5_IJNSA_ILi256EEENSA_ILi128EEENSA_ILi32EEEEEEaNS5_IJlSB_lEEEaSJ_NS4_8TiledMMAINS4_8MMA_AtomIJNS4_4SM904GMMA27MMA_64x128x32_S32S8S8_SS_TNEEEENS4_6LayoutINS5_IJNSA_ILi2EEESB_SB_EEENS5_IJSB_NSA_ILi0EEEST_EEEEENS5_IJNS4_10UnderscoreESW_SW_EEEEENS4_13SM90_TMA_LOADENS4_14ComposedLayoutINS4_7SwizzleILi1ELi4ELi3EEENS4_18smem_ptr_flag_bitsILi8EEENSQ_INS5_IJNSA_ILi8EEESH_EEENS5_IJSH_SB_EEEEEEEvNS4_8identityESZ_S19_vS1A_EENS_8epilogue10collective6detail29Sm90TmaWarpSpecializedAdapterINS1D_15DefaultEpilogueIaSJ_SJ_NS1C_6thread17LinearCombinationIaLi1EiiLNS1H_9ScaleType4KindE0ELNS_15FloatRoundStyleE2EaEENS1_15EpilogueDefaultEEEEEvvEEEEvNT_6ParamsE,"a",@progbits
	.sectionflags	@""
	.align	4
.nv.constant0._ZN7cutlass13device_kernelINS_4gemm6kernel13GemmUniversalIN4cute5tupleIJiiiiEEENS1_10collective13CollectiveMmaINS1_34MainloopSm90TmaGmmaWarpSpecializedILi18ENS5_IJNS4_1CILi1EEESB_SB_EEENS1_35KernelTmaWarpSpecializedCooperativeEEENS5_IJNSA_ILi256EEENSA_ILi128EEENSA_ILi32EEEEEEaNS5_IJlSB_lEEEaSJ_NS4_8TiledMMAINS4_8MMA_AtomIJNS4_4SM904GMMA27MMA_64x128x32_S32S8S8_SS_TNEEEENS4_6LayoutINS5_IJNSA_ILi2EEESB_SB_EEENS5_IJSB_NSA_ILi0EEEST_EEEEENS5_IJNS4_10UnderscoreESW_SW_EEEEENS4_13SM90_TMA_LOADENS4_14ComposedLayoutINS4_7SwizzleILi1ELi4ELi3EEENS4_18smem_ptr_flag_bitsILi8EEENSQ_INS5_IJNSA_ILi8EEESH_EEENS5_IJSH_SB_EEEEEEEvNS4_8identityESZ_S19_vS1A_EENS_8epilogue10collective6detail29Sm90TmaWarpSpecializedAdapterINS1D_15DefaultEpilogueIaSJ_SJ_NS1C_6thread17LinearCombinationIaLi1EiiLNS1H_9ScaleType4KindE0ELNS_15FloatRoundStyleE2EaEENS1_15EpilogueDefaultEEEEEvvEEEEvNT_6ParamsE:
	.zero		1664


//--------------------- SYMBOLS --------------------------

	.type		.nv.reservedSmem.offset0,@object
	.size		.nv.reservedSmem.offset0,0x4
	.type		__assertfail,@function
